//
// Generated by NVIDIA NVVM Compiler
//
// Compiler Build ID: CL-36424714
// Cuda compilation tools, release 13.0, V13.0.88
// Based on NVVM 20.0.0
//

.version 9.0
.target sm_100
.address_size 64

	// .globl	reset_accum
.extern .func  (.param .b32 func_retval0) vprintf
(
	.param .b64 vprintf_param_0,
	.param .b64 vprintf_param_1
)
;
.global .align 4 .b8 precalc_xorwow_matrix[102400];
.global .align 4 .b8 precalc_xorwow_offset_matrix[102400];
.global .align 4 .b8 mrg32k3aM1[2304];
.global .align 4 .b8 mrg32k3aM2[2304];
.global .align 4 .b8 mrg32k3aM1SubSeq[2016];
.global .align 4 .b8 mrg32k3aM2SubSeq[2016];
.global .align 4 .b8 mrg32k3aM1Seq[2304];
.global .align 4 .b8 mrg32k3aM2Seq[2304];
.const .align 8 .b8 __cr_lgamma_table[72];
.global .align 1 .b8 $str[23] = {77, 101, 115, 115, 97, 103, 101, 32, 102, 114, 111, 109, 32, 104, 111, 115, 116, 58, 32, 37, 115, 10};
.global .align 1 .b8 $str$1[43] = {103, 101, 110, 101, 114, 97, 116, 101, 95, 114, 97, 121, 115, 95, 116, 101, 115, 116, 58, 32, 108, 97, 117, 110, 99, 104, 101, 100, 32, 111, 110, 32, 40, 37, 100, 32, 120, 32, 37, 100, 41, 10};
.global .align 1 .b8 $str$2[42] = {91, 67, 85, 68, 65, 93, 32, 115, 105, 122, 101, 111, 102, 40, 99, 117, 114, 97, 110, 100, 83, 116, 97, 116, 101, 88, 79, 82, 87, 79, 87, 95, 116, 41, 32, 61, 32, 37, 108, 117, 10};

.visible .entry reset_accum(
	.param .u64 .ptr .align 1 reset_accum_param_0,
	.param .u32 reset_accum_param_1
)
{
	.reg .pred 	%p<2>;
	.reg .b32 	%r<7>;
	.reg .b64 	%rd<5>;

	ld.param.u64 	%rd1, [reset_accum_param_0];
	ld.param.u32 	%r2, [reset_accum_param_1];
	mov.u32 	%r3, %ctaid.x;
	mov.u32 	%r4, %ntid.x;
	mov.u32 	%r5, %tid.x;
	mad.lo.s32 	%r1, %r3, %r4, %r5;
	setp.ge.s32 	%p1, %r1, %r2;
	@%p1 bra 	$L__BB0_2;
	cvta.to.global.u64 	%rd2, %rd1;
	mul.wide.s32 	%rd3, %r1, 4;
	add.s64 	%rd4, %rd2, %rd3;
	mov.b32 	%r6, 0;
	st.global.u32 	[%rd4], %r6;
$L__BB0_2:
	ret;

}
	// .globl	init_random_states
.visible .entry init_random_states(
	.param .u64 .ptr .align 1 init_random_states_param_0,
	.param .u32 init_random_states_param_1,
	.param .u32 init_random_states_param_2,
	.param .u32 init_random_states_param_3
)
{
	.reg .pred 	%p<27>;
	.reg .b32 	%r<418>;
	.reg .b64 	%rd<18>;

	ld.param.u64 	%rd8, [init_random_states_param_0];
	ld.param.u32 	%r184, [init_random_states_param_1];
	ld.param.u32 	%r185, [init_random_states_param_2];
	ld.param.u32 	%r183, [init_random_states_param_3];
	mov.u32 	%r187, %ctaid.x;
	mov.u32 	%r188, %ntid.x;
	mov.u32 	%r189, %tid.x;
	mad.lo.s32 	%r190, %r187, %r188, %r189;
	mov.u32 	%r191, %ctaid.y;
	mov.u32 	%r192, %ntid.y;
	mov.u32 	%r193, %tid.y;
	mad.lo.s32 	%r194, %r191, %r192, %r193;
	mad.lo.s32 	%r1, %r184, %r194, %r190;
	setp.ge.s32 	%p1, %r190, %r184;
	setp.ge.s32 	%p2, %r194, %r185;
	or.pred  	%p3, %p1, %p2;
	@%p3 bra 	$L__BB1_44;
	cvta.to.global.u64 	%rd9, %rd8;
	cvt.s64.s32 	%rd17, %r1;
	mul.wide.s32 	%rd10, %r1, 48;
	add.s64 	%rd2, %rd9, %rd10;
	xor.b32  	%r196, %r183, -1429050551;
	mul.lo.s32 	%r197, %r196, 1099087573;
	add.s32 	%r198, %r197, -638133224;
	add.s32 	%r199, %r197, 123456789;
	st.global.v2.u32 	[%rd2], {%r198, %r199};
	xor.b32  	%r200, %r197, 362436069;
	mov.b32 	%r201, -123459836;
	st.global.v2.u32 	[%rd2+8], {%r200, %r201};
	add.s32 	%r202, %r197, 5783321;
	mov.b32 	%r203, -589760388;
	st.global.v2.u32 	[%rd2+16], {%r203, %r202};
	setp.eq.s32 	%p4, %r1, 0;
	@%p4 bra 	$L__BB1_43;
	mov.b32 	%r324, 0;
	mov.u64 	%rd12, precalc_xorwow_matrix;
$L__BB1_3:
	and.b64  	%rd4, %rd17, 3;
	setp.eq.s64 	%p5, %rd4, 0;
	@%p5 bra 	$L__BB1_42;
	mul.wide.u32 	%rd11, %r324, 3200;
	add.s64 	%rd5, %rd12, %rd11;
	cvt.u32.u64 	%r3, %rd4;
	mov.b32 	%r325, 0;
$L__BB1_5:
	mov.b32 	%r338, 0;
	mov.u32 	%r339, %r338;
	mov.u32 	%r340, %r338;
	mov.u32 	%r341, %r338;
	mov.u32 	%r342, %r338;
	mov.u32 	%r331, %r338;
$L__BB1_6:
	mul.wide.u32 	%rd13, %r331, 4;
	add.s64 	%rd14, %rd2, %rd13;
	ld.global.u32 	%r11, [%rd14+4];
	shl.b32 	%r12, %r331, 5;
	mov.b32 	%r337, 0;
$L__BB1_7:
	.pragma "nounroll";
	shr.u32 	%r208, %r11, %r337;
	and.b32  	%r209, %r208, 1;
	setp.eq.b32 	%p6, %r209, 1;
	not.pred 	%p7, %p6;
	add.s32 	%r210, %r12, %r337;
	mul.lo.s32 	%r211, %r210, 5;
	mul.wide.u32 	%rd15, %r211, 4;
	add.s64 	%rd6, %rd5, %rd15;
	@%p7 bra 	$L__BB1_9;
	ld.global.u32 	%r212, [%rd6];
	xor.b32  	%r342, %r342, %r212;
	ld.global.u32 	%r213, [%rd6+4];
	xor.b32  	%r341, %r341, %r213;
	ld.global.u32 	%r214, [%rd6+8];
	xor.b32  	%r340, %r340, %r214;
	ld.global.u32 	%r215, [%rd6+12];
	xor.b32  	%r339, %r339, %r215;
	ld.global.u32 	%r216, [%rd6+16];
	xor.b32  	%r338, %r338, %r216;
$L__BB1_9:
	and.b32  	%r218, %r208, 2;
	setp.eq.s32 	%p8, %r218, 0;
	@%p8 bra 	$L__BB1_11;
	ld.global.u32 	%r219, [%rd6+20];
	xor.b32  	%r342, %r342, %r219;
	ld.global.u32 	%r220, [%rd6+24];
	xor.b32  	%r341, %r341, %r220;
	ld.global.u32 	%r221, [%rd6+28];
	xor.b32  	%r340, %r340, %r221;
	ld.global.u32 	%r222, [%rd6+32];
	xor.b32  	%r339, %r339, %r222;
	ld.global.u32 	%r223, [%rd6+36];
	xor.b32  	%r338, %r338, %r223;
$L__BB1_11:
	and.b32  	%r225, %r208, 4;
	setp.eq.s32 	%p9, %r225, 0;
	@%p9 bra 	$L__BB1_13;
	ld.global.u32 	%r226, [%rd6+40];
	xor.b32  	%r342, %r342, %r226;
	ld.global.u32 	%r227, [%rd6+44];
	xor.b32  	%r341, %r341, %r227;
	ld.global.u32 	%r228, [%rd6+48];
	xor.b32  	%r340, %r340, %r228;
	ld.global.u32 	%r229, [%rd6+52];
	xor.b32  	%r339, %r339, %r229;
	ld.global.u32 	%r230, [%rd6+56];
	xor.b32  	%r338, %r338, %r230;
$L__BB1_13:
	and.b32  	%r232, %r208, 8;
	setp.eq.s32 	%p10, %r232, 0;
	@%p10 bra 	$L__BB1_15;
	ld.global.u32 	%r233, [%rd6+60];
	xor.b32  	%r342, %r342, %r233;
	ld.global.u32 	%r234, [%rd6+64];
	xor.b32  	%r341, %r341, %r234;
	ld.global.u32 	%r235, [%rd6+68];
	xor.b32  	%r340, %r340, %r235;
	ld.global.u32 	%r236, [%rd6+72];
	xor.b32  	%r339, %r339, %r236;
	ld.global.u32 	%r237, [%rd6+76];
	xor.b32  	%r338, %r338, %r237;
$L__BB1_15:
	and.b32  	%r239, %r208, 16;
	setp.eq.s32 	%p11, %r239, 0;
	@%p11 bra 	$L__BB1_17;
	ld.global.u32 	%r240, [%rd6+80];
	xor.b32  	%r342, %r342, %r240;
	ld.global.u32 	%r241, [%rd6+84];
	xor.b32  	%r341, %r341, %r241;
	ld.global.u32 	%r242, [%rd6+88];
	xor.b32  	%r340, %r340, %r242;
	ld.global.u32 	%r243, [%rd6+92];
	xor.b32  	%r339, %r339, %r243;
	ld.global.u32 	%r244, [%rd6+96];
	xor.b32  	%r338, %r338, %r244;
$L__BB1_17:
	and.b32  	%r246, %r208, 32;
	setp.eq.s32 	%p12, %r246, 0;
	@%p12 bra 	$L__BB1_19;
	ld.global.u32 	%r247, [%rd6+100];
	xor.b32  	%r342, %r342, %r247;
	ld.global.u32 	%r248, [%rd6+104];
	xor.b32  	%r341, %r341, %r248;
	ld.global.u32 	%r249, [%rd6+108];
	xor.b32  	%r340, %r340, %r249;
	ld.global.u32 	%r250, [%rd6+112];
	xor.b32  	%r339, %r339, %r250;
	ld.global.u32 	%r251, [%rd6+116];
	xor.b32  	%r338, %r338, %r251;
$L__BB1_19:
	and.b32  	%r253, %r208, 64;
	setp.eq.s32 	%p13, %r253, 0;
	@%p13 bra 	$L__BB1_21;
	ld.global.u32 	%r254, [%rd6+120];
	xor.b32  	%r342, %r342, %r254;
	ld.global.u32 	%r255, [%rd6+124];
	xor.b32  	%r341, %r341, %r255;
	ld.global.u32 	%r256, [%rd6+128];
	xor.b32  	%r340, %r340, %r256;
	ld.global.u32 	%r257, [%rd6+132];
	xor.b32  	%r339, %r339, %r257;
	ld.global.u32 	%r258, [%rd6+136];
	xor.b32  	%r338, %r338, %r258;
$L__BB1_21:
	and.b32  	%r260, %r208, 128;
	setp.eq.s32 	%p14, %r260, 0;
	@%p14 bra 	$L__BB1_23;
	ld.global.u32 	%r261, [%rd6+140];
	xor.b32  	%r342, %r342, %r261;
	ld.global.u32 	%r262, [%rd6+144];
	xor.b32  	%r341, %r341, %r262;
	ld.global.u32 	%r263, [%rd6+148];
	xor.b32  	%r340, %r340, %r263;
	ld.global.u32 	%r264, [%rd6+152];
	xor.b32  	%r339, %r339, %r264;
	ld.global.u32 	%r265, [%rd6+156];
	xor.b32  	%r338, %r338, %r265;
$L__BB1_23:
	and.b32  	%r267, %r208, 256;
	setp.eq.s32 	%p15, %r267, 0;
	@%p15 bra 	$L__BB1_25;
	ld.global.u32 	%r268, [%rd6+160];
	xor.b32  	%r342, %r342, %r268;
	ld.global.u32 	%r269, [%rd6+164];
	xor.b32  	%r341, %r341, %r269;
	ld.global.u32 	%r270, [%rd6+168];
	xor.b32  	%r340, %r340, %r270;
	ld.global.u32 	%r271, [%rd6+172];
	xor.b32  	%r339, %r339, %r271;
	ld.global.u32 	%r272, [%rd6+176];
	xor.b32  	%r338, %r338, %r272;
$L__BB1_25:
	and.b32  	%r274, %r208, 512;
	setp.eq.s32 	%p16, %r274, 0;
	@%p16 bra 	$L__BB1_27;
	ld.global.u32 	%r275, [%rd6+180];
	xor.b32  	%r342, %r342, %r275;
	ld.global.u32 	%r276, [%rd6+184];
	xor.b32  	%r341, %r341, %r276;
	ld.global.u32 	%r277, [%rd6+188];
	xor.b32  	%r340, %r340, %r277;
	ld.global.u32 	%r278, [%rd6+192];
	xor.b32  	%r339, %r339, %r278;
	ld.global.u32 	%r279, [%rd6+196];
	xor.b32  	%r338, %r338, %r279;
$L__BB1_27:
	and.b32  	%r281, %r208, 1024;
	setp.eq.s32 	%p17, %r281, 0;
	@%p17 bra 	$L__BB1_29;
	ld.global.u32 	%r282, [%rd6+200];
	xor.b32  	%r342, %r342, %r282;
	ld.global.u32 	%r283, [%rd6+204];
	xor.b32  	%r341, %r341, %r283;
	ld.global.u32 	%r284, [%rd6+208];
	xor.b32  	%r340, %r340, %r284;
	ld.global.u32 	%r285, [%rd6+212];
	xor.b32  	%r339, %r339, %r285;
	ld.global.u32 	%r286, [%rd6+216];
	xor.b32  	%r338, %r338, %r286;
$L__BB1_29:
	and.b32  	%r288, %r208, 2048;
	setp.eq.s32 	%p18, %r288, 0;
	@%p18 bra 	$L__BB1_31;
	ld.global.u32 	%r289, [%rd6+220];
	xor.b32  	%r342, %r342, %r289;
	ld.global.u32 	%r290, [%rd6+224];
	xor.b32  	%r341, %r341, %r290;
	ld.global.u32 	%r291, [%rd6+228];
	xor.b32  	%r340, %r340, %r291;
	ld.global.u32 	%r292, [%rd6+232];
	xor.b32  	%r339, %r339, %r292;
	ld.global.u32 	%r293, [%rd6+236];
	xor.b32  	%r338, %r338, %r293;
$L__BB1_31:
	and.b32  	%r295, %r208, 4096;
	setp.eq.s32 	%p19, %r295, 0;
	@%p19 bra 	$L__BB1_33;
	ld.global.u32 	%r296, [%rd6+240];
	xor.b32  	%r342, %r342, %r296;
	ld.global.u32 	%r297, [%rd6+244];
	xor.b32  	%r341, %r341, %r297;
	ld.global.u32 	%r298, [%rd6+248];
	xor.b32  	%r340, %r340, %r298;
	ld.global.u32 	%r299, [%rd6+252];
	xor.b32  	%r339, %r339, %r299;
	ld.global.u32 	%r300, [%rd6+256];
	xor.b32  	%r338, %r338, %r300;
$L__BB1_33:
	and.b32  	%r302, %r208, 8192;
	setp.eq.s32 	%p20, %r302, 0;
	@%p20 bra 	$L__BB1_35;
	ld.global.u32 	%r303, [%rd6+260];
	xor.b32  	%r342, %r342, %r303;
	ld.global.u32 	%r304, [%rd6+264];
	xor.b32  	%r341, %r341, %r304;
	ld.global.u32 	%r305, [%rd6+268];
	xor.b32  	%r340, %r340, %r305;
	ld.global.u32 	%r306, [%rd6+272];
	xor.b32  	%r339, %r339, %r306;
	ld.global.u32 	%r307, [%rd6+276];
	xor.b32  	%r338, %r338, %r307;
$L__BB1_35:
	and.b32  	%r309, %r208, 16384;
	setp.eq.s32 	%p21, %r309, 0;
	@%p21 bra 	$L__BB1_37;
	ld.global.u32 	%r310, [%rd6+280];
	xor.b32  	%r342, %r342, %r310;
	ld.global.u32 	%r311, [%rd6+284];
	xor.b32  	%r341, %r341, %r311;
	ld.global.u32 	%r312, [%rd6+288];
	xor.b32  	%r340, %r340, %r312;
	ld.global.u32 	%r313, [%rd6+292];
	xor.b32  	%r339, %r339, %r313;
	ld.global.u32 	%r314, [%rd6+296];
	xor.b32  	%r338, %r338, %r314;
$L__BB1_37:
	and.b32  	%r316, %r208, 32768;
	setp.eq.s32 	%p22, %r316, 0;
	@%p22 bra 	$L__BB1_39;
	ld.global.u32 	%r317, [%rd6+300];
	xor.b32  	%r342, %r342, %r317;
	ld.global.u32 	%r318, [%rd6+304];
	xor.b32  	%r341, %r341, %r318;
	ld.global.u32 	%r319, [%rd6+308];
	xor.b32  	%r340, %r340, %r319;
	ld.global.u32 	%r320, [%rd6+312];
	xor.b32  	%r339, %r339, %r320;
	ld.global.u32 	%r321, [%rd6+316];
	xor.b32  	%r338, %r338, %r321;
$L__BB1_39:
	add.s32 	%r337, %r337, 16;
	setp.ne.s32 	%p23, %r337, 32;
	@%p23 bra 	$L__BB1_7;
	mad.lo.s32 	%r322, %r331, -31, %r12;
	add.s32 	%r331, %r322, 1;
	setp.ne.s32 	%p24, %r331, 5;
	@%p24 bra 	$L__BB1_6;
	st.global.u32 	[%rd2+4], %r342;
	st.global.u32 	[%rd2+8], %r341;
	st.global.u32 	[%rd2+12], %r340;
	st.global.u32 	[%rd2+16], %r339;
	st.global.u32 	[%rd2+20], %r338;
	add.s32 	%r325, %r325, 1;
	setp.lt.u32 	%p25, %r325, %r3;
	@%p25 bra 	$L__BB1_5;
$L__BB1_42:
	shr.u64 	%rd7, %rd17, 2;
	add.s32 	%r324, %r324, 1;
	setp.gt.u64 	%p26, %rd17, 3;
	mov.u64 	%rd17, %rd7;
	@%p26 bra 	$L__BB1_3;
$L__BB1_43:
	mov.b32 	%r323, 0;
	st.global.v2.u32 	[%rd2+24], {%r323, %r323};
	st.global.u32 	[%rd2+32], %r323;
	mov.b64 	%rd16, 0;
	st.global.u64 	[%rd2+40], %rd16;
$L__BB1_44:
	ret;

}
	// .globl	generate_rays
.visible .entry generate_rays(
	.param .u32 generate_rays_param_0,
	.param .u32 generate_rays_param_1,
	.param .u64 .ptr .align 1 generate_rays_param_2,
	.param .u64 .ptr .align 1 generate_rays_param_3,
	.param .u64 .ptr .align 1 generate_rays_param_4,
	.param .u64 .ptr .align 1 generate_rays_param_5
)
{
	.reg .pred 	%p<9>;
	.reg .b32 	%r<53>;
	.reg .b32 	%f<117>;
	.reg .b64 	%rd<21>;
	.reg .b64 	%fd<2>;

	ld.param.u32 	%r21, [generate_rays_param_0];
	ld.param.u32 	%r23, [generate_rays_param_1];
	ld.param.u64 	%rd5, [generate_rays_param_2];
	cvta.to.global.u64 	%rd1, %rd5;
	ld.global.f32 	%f1, [%rd1];
	ld.global.f32 	%f2, [%rd1+4];
	ld.global.f32 	%f3, [%rd1+8];
	ld.global.f32 	%f4, [%rd1+12];
	ld.global.f32 	%f5, [%rd1+16];
	ld.global.f32 	%f6, [%rd1+20];
	ld.global.f32 	%f7, [%rd1+24];
	ld.global.f32 	%f8, [%rd1+28];
	ld.global.f32 	%f9, [%rd1+32];
	ld.global.f32 	%f10, [%rd1+48];
	mov.u32 	%r24, %ctaid.x;
	mov.u32 	%r25, %ntid.x;
	mov.u32 	%r26, %tid.x;
	mad.lo.s32 	%r1, %r24, %r25, %r26;
	mov.u32 	%r27, %ctaid.y;
	mov.u32 	%r28, %ntid.y;
	mov.u32 	%r29, %tid.y;
	mad.lo.s32 	%r30, %r27, %r28, %r29;
	mad.lo.s32 	%r3, %r30, %r21, %r1;
	setp.ge.s32 	%p1, %r1, %r21;
	setp.ge.s32 	%p2, %r30, %r23;
	or.pred  	%p3, %p1, %p2;
	@%p3 bra 	$L__BB2_12;
	ld.global.f32 	%f11, [%rd1+36];
	ld.global.f32 	%f12, [%rd1+40];
	ld.global.f32 	%f13, [%rd1+44];
	ld.global.f32 	%f14, [%rd1+52];
	ld.global.f32 	%f54, [%rd1+60];
	ld.global.f32 	%f55, [%rd1+56];
	cvt.rn.f32.s32 	%f56, %r1;
	add.f32 	%f57, %f56, 0f3F000000;
	cvt.rn.f32.s32 	%f58, %r21;
	div.rn.f32 	%f59, %f57, %f58;
	fma.rn.f32 	%f60, %f59, 0f40000000, 0fBF800000;
	cvt.rn.f32.u32 	%f61, %r30;
	add.f32 	%f62, %f61, 0f3F000000;
	cvt.rn.f32.u32 	%f63, %r23;
	div.rn.f32 	%f64, %f62, %f63;
	add.f32 	%f65, %f64, %f64;
	mov.f32 	%f66, 0f3F800000;
	sub.f32 	%f67, %f66, %f65;
	mul.f32 	%f68, %f60, %f55;
	mul.f32 	%f15, %f68, 0f3F000000;
	mul.f32 	%f69, %f67, %f54;
	mul.f32 	%f16, %f69, 0f3F000000;
	mul.f32 	%f70, %f15, %f15;
	fma.rn.f32 	%f71, %f16, %f16, %f70;
	add.f32 	%f72, %f71, 0f3F800000;
	sqrt.rn.f32 	%f17, %f72;
	setp.leu.f32 	%p4, %f17, 0f00000000;
	mov.f32 	%f105, 0f00000000;
	mov.f32 	%f106, %f105;
	mov.f32 	%f107, %f105;
	@%p4 bra 	$L__BB2_3;
	div.rn.f32 	%f105, %f15, %f17;
	div.rn.f32 	%f106, %f16, %f17;
	rcp.rn.f32 	%f107, %f17;
$L__BB2_3:
	mul.f32 	%f73, %f7, %f106;
	mul.f32 	%f74, %f8, %f106;
	mul.f32 	%f75, %f9, %f106;
	fma.rn.f32 	%f76, %f4, %f105, %f73;
	fma.rn.f32 	%f77, %f5, %f105, %f74;
	fma.rn.f32 	%f78, %f6, %f105, %f75;
	fma.rn.f32 	%f24, %f11, %f107, %f76;
	fma.rn.f32 	%f25, %f12, %f107, %f77;
	fma.rn.f32 	%f26, %f13, %f107, %f78;
	setp.leu.f32 	%p5, %f10, 0f00000000;
	@%p5 bra 	$L__BB2_9;
	ld.param.u64 	%rd17, [generate_rays_param_3];
	cvta.to.global.u64 	%rd6, %rd17;
	mul.wide.s32 	%rd7, %r3, 48;
	add.s64 	%rd8, %rd6, %rd7;
	ld.global.v2.u32 	{%r4, %r5}, [%rd8+24];
	ld.global.f32 	%f27, [%rd8+32];
	ld.global.f64 	%fd1, [%rd8+40];
	ld.global.v2.u32 	{%r48, %r49}, [%rd8+16];
	ld.global.v2.u32 	{%r50, %r51}, [%rd8+8];
	ld.global.v2.u32 	{%r47, %r52}, [%rd8];
$L__BB2_5:
	mov.u32 	%r15, %r51;
	mov.u32 	%r51, %r49;
	mov.u32 	%r16, %r48;
	shr.u32 	%r31, %r52, 2;
	xor.b32  	%r32, %r31, %r52;
	shl.b32 	%r33, %r51, 4;
	shl.b32 	%r34, %r32, 1;
	xor.b32  	%r35, %r34, %r33;
	xor.b32  	%r36, %r35, %r32;
	xor.b32  	%r48, %r36, %r51;
	add.s32 	%r37, %r47, %r48;
	add.s32 	%r38, %r37, 362437;
	cvt.rn.f32.u32 	%f83, %r38;
	fma.rn.f32 	%f84, %f83, 0f2F800000, 0f2F000000;
	fma.rn.f32 	%f28, %f84, 0f40000000, 0fBF800000;
	shr.u32 	%r39, %r50, 2;
	xor.b32  	%r40, %r39, %r50;
	shl.b32 	%r41, %r48, 4;
	shl.b32 	%r42, %r40, 1;
	xor.b32  	%r43, %r42, %r41;
	xor.b32  	%r44, %r43, %r40;
	xor.b32  	%r49, %r44, %r48;
	add.s32 	%r47, %r47, 724874;
	add.s32 	%r45, %r49, %r47;
	cvt.rn.f32.u32 	%f85, %r45;
	fma.rn.f32 	%f86, %f85, 0f2F800000, 0f2F000000;
	fma.rn.f32 	%f29, %f86, 0f40000000, 0fBF800000;
	mul.f32 	%f87, %f29, %f29;
	fma.rn.f32 	%f88, %f28, %f28, %f87;
	setp.ge.f32 	%p7, %f88, 0f3F800000;
	mov.u32 	%r50, %r16;
	mov.u32 	%r52, %r15;
	@%p7 bra 	$L__BB2_5;
	mul.f32 	%f90, %f10, 0f3F000000;
	mul.f32 	%f91, %f90, %f28;
	mul.f32 	%f92, %f90, %f29;
	mul.f32 	%f93, %f7, %f92;
	mul.f32 	%f94, %f8, %f92;
	mul.f32 	%f95, %f9, %f92;
	fma.rn.f32 	%f96, %f4, %f91, %f93;
	fma.rn.f32 	%f97, %f5, %f91, %f94;
	fma.rn.f32 	%f98, %f6, %f91, %f95;
	add.f32 	%f114, %f1, %f96;
	add.f32 	%f115, %f2, %f97;
	add.f32 	%f116, %f3, %f98;
	fma.rn.f32 	%f99, %f14, %f24, %f1;
	fma.rn.f32 	%f100, %f14, %f25, %f2;
	fma.rn.f32 	%f101, %f14, %f26, %f3;
	sub.f32 	%f33, %f99, %f114;
	sub.f32 	%f34, %f100, %f115;
	sub.f32 	%f35, %f101, %f116;
	mul.f32 	%f102, %f34, %f34;
	fma.rn.f32 	%f103, %f33, %f33, %f102;
	fma.rn.f32 	%f104, %f35, %f35, %f103;
	sqrt.rn.f32 	%f36, %f104;
	setp.leu.f32 	%p8, %f36, 0f00000000;
	mov.f32 	%f111, 0f00000000;
	mov.f32 	%f112, %f111;
	mov.f32 	%f113, %f111;
	@%p8 bra 	$L__BB2_8;
	div.rn.f32 	%f111, %f33, %f36;
	div.rn.f32 	%f112, %f34, %f36;
	div.rn.f32 	%f113, %f35, %f36;
$L__BB2_8:
	ld.param.u64 	%rd18, [generate_rays_param_3];
	cvta.to.global.u64 	%rd9, %rd18;
	add.s64 	%rd11, %rd9, %rd7;
	st.global.v2.u32 	[%rd11], {%r47, %r15};
	st.global.v2.u32 	[%rd11+8], {%r16, %r51};
	st.global.v2.u32 	[%rd11+16], {%r48, %r49};
	st.global.v2.u32 	[%rd11+24], {%r4, %r5};
	st.global.f32 	[%rd11+32], %f27;
	st.global.f64 	[%rd11+40], %fd1;
	bra.uni 	$L__BB2_11;
$L__BB2_9:
	mul.f32 	%f80, %f25, %f25;
	fma.rn.f32 	%f81, %f24, %f24, %f80;
	fma.rn.f32 	%f82, %f26, %f26, %f81;
	sqrt.rn.f32 	%f43, %f82;
	setp.leu.f32 	%p6, %f43, 0f00000000;
	mov.f32 	%f111, 0f00000000;
	mov.f32 	%f112, %f111;
	mov.f32 	%f113, %f111;
	mov.f32 	%f114, %f1;
	mov.f32 	%f115, %f2;
	mov.f32 	%f116, %f3;
	@%p6 bra 	$L__BB2_11;
	div.rn.f32 	%f111, %f24, %f43;
	div.rn.f32 	%f112, %f25, %f43;
	div.rn.f32 	%f113, %f26, %f43;
$L__BB2_11:
	ld.param.u64 	%rd20, [generate_rays_param_5];
	ld.param.u64 	%rd19, [generate_rays_param_4];
	mul.lo.s32 	%r46, %r3, 3;
	cvta.to.global.u64 	%rd12, %rd19;
	mul.wide.s32 	%rd13, %r46, 4;
	add.s64 	%rd14, %rd12, %rd13;
	st.global.f32 	[%rd14], %f114;
	st.global.f32 	[%rd14+4], %f115;
	st.global.f32 	[%rd14+8], %f116;
	cvta.to.global.u64 	%rd15, %rd20;
	add.s64 	%rd16, %rd15, %rd13;
	st.global.f32 	[%rd16], %f111;
	st.global.f32 	[%rd16+4], %f112;
	st.global.f32 	[%rd16+8], %f113;
$L__BB2_12:
	ret;

}
	// .globl	raymarch
.visible .entry raymarch(
	.param .u32 raymarch_param_0,
	.param .u32 raymarch_param_1,
	.param .u64 .ptr .align 1 raymarch_param_2,
	.param .u64 .ptr .align 1 raymarch_param_3,
	.param .u64 .ptr .align 1 raymarch_param_4,
	.param .u32 raymarch_param_5,
	.param .u64 .ptr .align 1 raymarch_param_6
)
{
	.reg .pred 	%p<88>;
	.reg .b16 	%rs<13>;
	.reg .b32 	%r<119>;
	.reg .b32 	%f<765>;
	.reg .b64 	%rd<54>;
	.reg .b64 	%fd<7>;

	ld.param.u32 	%r22, [raymarch_param_0];
	ld.param.u32 	%r23, [raymarch_param_1];
	ld.param.u64 	%rd9, [raymarch_param_2];
	ld.param.u64 	%rd10, [raymarch_param_3];
	mov.u32 	%r25, %ctaid.x;
	mov.u32 	%r26, %ntid.x;
	mov.u32 	%r27, %tid.x;
	mad.lo.s32 	%r28, %r25, %r26, %r27;
	mov.u32 	%r29, %ctaid.y;
	mov.u32 	%r30, %ntid.y;
	mov.u32 	%r31, %tid.y;
	mad.lo.s32 	%r32, %r29, %r30, %r31;
	mad.lo.s32 	%r1, %r32, %r22, %r28;
	setp.ge.s32 	%p4, %r28, %r22;
	setp.ge.s32 	%p5, %r32, %r23;
	or.pred  	%p6, %p4, %p5;
	@%p6 bra 	$L__BB3_56;
	ld.param.u32 	%r104, [raymarch_param_5];
	cvta.to.global.u64 	%rd13, %rd9;
	cvta.to.global.u64 	%rd14, %rd10;
	mul.lo.s32 	%r34, %r1, 3;
	mul.wide.s32 	%rd15, %r34, 4;
	add.s64 	%rd16, %rd13, %rd15;
	ld.global.f32 	%f740, [%rd16];
	ld.global.f32 	%f741, [%rd16+4];
	ld.global.f32 	%f742, [%rd16+8];
	add.s64 	%rd17, %rd14, %rd15;
	ld.global.f32 	%f4, [%rd17];
	ld.global.f32 	%f5, [%rd17+4];
	ld.global.f32 	%f6, [%rd17+8];
	setp.lt.s32 	%p7, %r104, 1;
	@%p7 bra 	$L__BB3_19;
	mov.f32 	%f665, 0f00000000;
	mov.b32 	%r106, 0;
	mov.f32 	%f685, %f665;
	mov.f32 	%f686, %f665;
	mov.f32 	%f687, %f665;
	mov.f32 	%f688, %f665;
	mov.f32 	%f689, %f665;
	mov.f32 	%f690, %f665;
	mov.f32 	%f691, %f665;
	mov.f32 	%f692, %f665;
	mov.f32 	%f693, %f665;
	mov.f32 	%f694, %f665;
	mov.f32 	%f695, %f665;
	mov.f32 	%f696, %f665;
$L__BB3_3:
	ld.param.u32 	%r105, [raymarch_param_5];
	ld.param.u64 	%rd47, [raymarch_param_4];
	cvta.to.global.u64 	%rd20, %rd47;
	add.s64 	%rd50, %rd20, 80;
	neg.s32 	%r110, %r105;
	mov.f32 	%f684, 0f60AD78EC;
$L__BB3_4:
	ld.global.v2.f32 	{%f42, %f43}, [%rd50+-24];
	ld.global.v2.f32 	{%f44, %f45}, [%rd50+-32];
	ld.global.v2.f32 	{%f46, %f47}, [%rd50+-40];
	ld.global.v2.f32 	{%f48, %f49}, [%rd50+-48];
	ld.global.v2.f32 	{%f700, %f51}, [%rd50+-56];
	ld.global.v2.f32 	{%f52, %f53}, [%rd50+-72];
	ld.global.v2.u32 	{%r11, %r38}, [%rd50+-80];
	mov.b32 	%f54, %r38;
	ld.global.u32 	%r39, [%rd50+72];
	ld.global.v2.f32 	{%f55, %f56}, [%rd50+32];
	ld.global.v2.f32 	{%f57, %f58}, [%rd50+24];
	ld.global.v2.f32 	{%f59, %f60}, [%rd50+16];
	ld.global.v2.f32 	{%f61, %f62}, [%rd50+8];
	ld.global.v2.f32 	{%f63, %f64}, [%rd50];
	ld.global.v2.f32 	{%f702, %f701}, [%rd50+-64];
	setp.eq.s32 	%p9, %r39, 0;
	@%p9 bra 	$L__BB3_15;
	ld.global.v2.u32 	{%r12, %r13}, [%rd50+-8];
	ld.global.u64 	%rd5, [%rd50+-16];
	setp.eq.f32 	%p10, %f63, 0f00000000;
	setp.eq.f32 	%p11, %f64, 0f00000000;
	and.pred  	%p12, %p10, %p11;
	setp.eq.f32 	%p13, %f61, 0f00000000;
	and.pred  	%p14, %p12, %p13;
	setp.eq.f32 	%p15, %f62, 0f00000000;
	and.pred  	%p16, %p14, %p15;
	setp.eq.f32 	%p17, %f59, 0f00000000;
	and.pred  	%p18, %p16, %p17;
	setp.eq.f32 	%p19, %f60, 0f00000000;
	and.pred  	%p20, %p18, %p19;
	setp.eq.f32 	%p21, %f57, 0f00000000;
	and.pred  	%p22, %p20, %p21;
	setp.eq.f32 	%p23, %f58, 0f00000000;
	and.pred  	%p24, %p22, %p23;
	setp.eq.f32 	%p25, %f55, 0f00000000;
	and.pred  	%p26, %p24, %p25;
	@%p26 bra 	$L__BB3_7;
	ld.global.v2.f32 	{%f203, %f204}, [%rd50+64];
	ld.global.v2.f32 	{%f205, %f206}, [%rd50+56];
	ld.global.v2.f32 	{%f207, %f208}, [%rd50+48];
	ld.global.v2.f32 	{%f209, %f210}, [%rd50+40];
	sub.f32 	%f211, %f740, %f702;
	sub.f32 	%f212, %f741, %f701;
	sub.f32 	%f213, %f742, %f700;
	mul.f32 	%f214, %f209, %f212;
	fma.rn.f32 	%f215, %f56, %f211, %f214;
	fma.rn.f32 	%f216, %f210, %f213, %f215;
	mul.f32 	%f217, %f208, %f212;
	fma.rn.f32 	%f218, %f207, %f211, %f217;
	fma.rn.f32 	%f219, %f205, %f213, %f218;
	mul.f32 	%f220, %f203, %f212;
	fma.rn.f32 	%f221, %f206, %f211, %f220;
	fma.rn.f32 	%f222, %f204, %f213, %f221;
	mov.f32 	%f223, 0f3F000000;
	copysign.f32 	%f224, %f216, %f223;
	add.rz.f32 	%f225, %f216, %f224;
	cvt.rzi.f32.f32 	%f226, %f225;
	copysign.f32 	%f227, %f219, %f223;
	add.rz.f32 	%f228, %f219, %f227;
	cvt.rzi.f32.f32 	%f229, %f228;
	copysign.f32 	%f230, %f222, %f223;
	add.rz.f32 	%f231, %f222, %f230;
	cvt.rzi.f32.f32 	%f232, %f231;
	mul.f32 	%f233, %f64, %f229;
	fma.rn.f32 	%f234, %f63, %f226, %f233;
	fma.rn.f32 	%f235, %f61, %f232, %f234;
	mul.f32 	%f236, %f59, %f229;
	fma.rn.f32 	%f237, %f62, %f226, %f236;
	fma.rn.f32 	%f238, %f60, %f232, %f237;
	mul.f32 	%f239, %f58, %f229;
	fma.rn.f32 	%f240, %f57, %f226, %f239;
	fma.rn.f32 	%f241, %f55, %f232, %f240;
	add.f32 	%f702, %f702, %f235;
	add.f32 	%f701, %f701, %f238;
	add.f32 	%f700, %f700, %f241;
$L__BB3_7:
	mov.f32 	%f704, 0f4E6E6B28;
	setp.eq.s32 	%p27, %r11, 0;
	@%p27 bra 	$L__BB3_10;
	setp.ne.s32 	%p28, %r11, 1;
	@%p28 bra 	$L__BB3_13;
	sub.f32 	%f243, %f740, %f702;
	sub.f32 	%f244, %f741, %f701;
	sub.f32 	%f245, %f742, %f700;
	mul.f32 	%f246, %f51, %f243;
	fma.rn.f32 	%f247, %f48, %f244, %f246;
	fma.rn.f32 	%f248, %f49, %f245, %f247;
	mul.f32 	%f249, %f46, %f243;
	fma.rn.f32 	%f250, %f47, %f244, %f249;
	fma.rn.f32 	%f251, %f44, %f245, %f250;
	mul.f32 	%f252, %f45, %f243;
	fma.rn.f32 	%f253, %f42, %f244, %f252;
	fma.rn.f32 	%f254, %f43, %f245, %f253;
	abs.f32 	%f255, %f248;
	abs.f32 	%f256, %f251;
	abs.f32 	%f257, %f254;
	sub.f32 	%f258, %f255, %f54;
	sub.f32 	%f259, %f256, %f52;
	sub.f32 	%f260, %f257, %f53;
	max.f32 	%f261, %f259, %f260;
	max.f32 	%f262, %f258, %f261;
	min.f32 	%f263, %f262, 0f00000000;
	max.f32 	%f264, %f258, 0f00000000;
	max.f32 	%f265, %f259, 0f00000000;
	max.f32 	%f266, %f260, 0f00000000;
	mul.f32 	%f267, %f265, %f265;
	fma.rn.f32 	%f268, %f264, %f264, %f267;
	fma.rn.f32 	%f269, %f266, %f266, %f268;
	sqrt.rn.f32 	%f270, %f269;
	add.f32 	%f704, %f263, %f270;
	bra.uni 	$L__BB3_11;
$L__BB3_10:
	sub.f32 	%f271, %f702, %f740;
	sub.f32 	%f272, %f701, %f741;
	sub.f32 	%f273, %f700, %f742;
	mul.f32 	%f274, %f271, %f271;
	fma.rn.f32 	%f275, %f272, %f272, %f274;
	fma.rn.f32 	%f276, %f273, %f273, %f275;
	sqrt.rn.f32 	%f277, %f276;
	sub.f32 	%f704, %f277, %f54;
$L__BB3_11:
	setp.geu.f32 	%p29, %f704, 0f00000000;
	@%p29 bra 	$L__BB3_13;
	sub.f32 	%f278, %f702, %f740;
	sub.f32 	%f279, %f701, %f741;
	sub.f32 	%f280, %f700, %f742;
	mul.f32 	%f281, %f278, %f278;
	fma.rn.f32 	%f282, %f279, %f279, %f281;
	fma.rn.f32 	%f283, %f280, %f280, %f282;
	sqrt.rn.f32 	%f284, %f283;
	mul.f32 	%f285, %f62, %f62;
	fma.rn.f32 	%f286, %f63, %f63, %f285;
	fma.rn.f32 	%f287, %f57, %f57, %f286;
	sqrt.rn.f32 	%f288, %f287;
	mul.f32 	%f289, %f59, %f59;
	fma.rn.f32 	%f290, %f64, %f64, %f289;
	fma.rn.f32 	%f291, %f58, %f58, %f290;
	sqrt.rn.f32 	%f292, %f291;
	mul.f32 	%f293, %f60, %f60;
	fma.rn.f32 	%f294, %f61, %f61, %f293;
	fma.rn.f32 	%f295, %f55, %f55, %f294;
	sqrt.rn.f32 	%f296, %f295;
	min.f32 	%f297, %f288, %f292;
	min.f32 	%f298, %f297, %f296;
	mul.f32 	%f299, %f298, 0f3F000000;
	sub.f32 	%f704, %f299, %f284;
$L__BB3_13:
	setp.geu.f32 	%p30, %f704, %f684;
	@%p30 bra 	$L__BB3_15;
	mov.u32 	%r113, %r11;
	mov.f32 	%f699, %f54;
	mov.f32 	%f698, %f52;
	mov.f32 	%f697, %f53;
	mov.f32 	%f696, %f702;
	mov.f32 	%f695, %f701;
	mov.f32 	%f694, %f700;
	mov.f32 	%f693, %f51;
	mov.f32 	%f692, %f48;
	mov.f32 	%f691, %f49;
	mov.f32 	%f690, %f46;
	mov.f32 	%f689, %f47;
	mov.f32 	%f688, %f44;
	mov.f32 	%f687, %f45;
	mov.f32 	%f686, %f42;
	mov.f32 	%f685, %f43;
	mov.u64 	%rd51, %rd5;
	mov.u32 	%r112, %r12;
	mov.u32 	%r111, %r13;
	mov.f32 	%f684, %f704;
$L__BB3_15:
	add.s32 	%r110, %r110, 1;
	setp.ne.s32 	%p31, %r110, 0;
	add.s64 	%rd50, %rd50, 160;
	@%p31 bra 	$L__BB3_4;
	setp.lt.f32 	%p32, %f684, 0f3A83126F;
	setp.gt.f32 	%p33, %f665, 0f447A0000;
	or.pred  	%p34, %p32, %p33;
	@%p34 bra 	$L__BB3_18;
	fma.rn.f32 	%f740, %f4, %f684, %f740;
	fma.rn.f32 	%f741, %f5, %f684, %f741;
	fma.rn.f32 	%f742, %f6, %f684, %f742;
	add.f32 	%f665, %f665, %f684;
	add.s32 	%r106, %r106, 1;
	setp.ne.s32 	%p35, %r106, 100;
	@%p35 bra 	$L__BB3_3;
$L__BB3_18:
	setp.geu.f32 	%p87, %f684, 0f3A83126F;
	add.s32 	%r40, %r111, -1;
	cvt.rn.f32.s32 	%f739, %r40;
	bra.uni 	$L__BB3_20;
$L__BB3_19:
	fma.rn.f32 	%f740, %f4, 0f60AD78EC, %f740;
	fma.rn.f32 	%f741, %f5, 0f60AD78EC, %f741;
	fma.rn.f32 	%f742, %f6, 0f60AD78EC, %f742;
	mov.pred 	%p87, -1;
	mov.f32 	%f696, 0f00000000;
	mov.f32 	%f695, %f696;
	mov.f32 	%f694, %f696;
	mov.f32 	%f693, %f696;
	mov.f32 	%f692, %f696;
	mov.f32 	%f691, %f696;
	mov.f32 	%f690, %f696;
	mov.f32 	%f689, %f696;
	mov.f32 	%f688, %f696;
	mov.f32 	%f687, %f696;
	mov.f32 	%f686, %f696;
	mov.f32 	%f685, %f696;
	mov.f32 	%f739, %f696;
$L__BB3_20:
	mov.f32 	%f762, 0f00000000;
	mov.f32 	%f763, %f762;
	mov.f32 	%f764, %f762;
	@%p87 bra 	$L__BB3_55;
	setp.eq.s32 	%p36, %r113, 1;
	@%p36 bra 	$L__BB3_26;
	setp.ne.s32 	%p37, %r113, 0;
	@%p37 bra 	$L__BB3_52;
	sub.f32 	%f124, %f740, %f696;
	sub.f32 	%f125, %f741, %f695;
	sub.f32 	%f126, %f742, %f694;
	mul.f32 	%f561, %f125, %f125;
	fma.rn.f32 	%f562, %f124, %f124, %f561;
	fma.rn.f32 	%f563, %f126, %f126, %f562;
	sqrt.rn.f32 	%f127, %f563;
	setp.leu.f32 	%p77, %f127, 0f00000000;
	mov.f32 	%f743, 0f00000000;
	mov.f32 	%f744, %f743;
	mov.f32 	%f745, %f743;
	@%p77 bra 	$L__BB3_25;
	div.rn.f32 	%f743, %f124, %f127;
	div.rn.f32 	%f744, %f125, %f127;
	div.rn.f32 	%f745, %f126, %f127;
$L__BB3_25:
	mul.f32 	%f564, %f692, %f744;
	fma.rn.f32 	%f565, %f693, %f743, %f564;
	fma.rn.f32 	%f566, %f691, %f745, %f565;
	mul.f32 	%f567, %f689, %f744;
	fma.rn.f32 	%f568, %f690, %f743, %f567;
	fma.rn.f32 	%f569, %f688, %f745, %f568;
	mul.f32 	%f570, %f686, %f744;
	fma.rn.f32 	%f571, %f687, %f743, %f570;
	fma.rn.f32 	%f572, %f685, %f745, %f571;
	abs.f32 	%f573, %f566;
	abs.f32 	%f574, %f572;
	setp.gt.f32 	%p78, %f574, %f573;
	selp.f32 	%f575, %f574, %f573, %p78;
	selp.f32 	%f576, %f573, %f574, %p78;
	div.rn.f32 	%f577, %f576, %f575;
	mul.f32 	%f578, %f577, %f577;
	fma.rn.f32 	%f579, %f578, 0f3B33710B, 0fBC807748;
	fma.rn.f32 	%f580, %f579, %f578, 0f3D2CDAB2;
	fma.rn.f32 	%f581, %f580, %f578, 0fBD992D10;
	fma.rn.f32 	%f582, %f581, %f578, 0f3DD9EA6C;
	fma.rn.f32 	%f583, %f582, %f578, 0fBE117CB1;
	fma.rn.f32 	%f584, %f583, %f578, 0f3E4CBCE0;
	fma.rn.f32 	%f585, %f584, %f578, 0fBEAAAA7D;
	mul.f32 	%f586, %f578, %f585;
	fma.rn.f32 	%f587, %f586, %f577, %f577;
	neg.f32 	%f588, %f587;
	fma.rn.f32 	%f589, 0f3F6EE581, 0f3FD774EB, %f588;
	selp.f32 	%f590, %f589, %f587, %p78;
	selp.f32 	%f591, 0f3F6EE581, 0f3FEEE581, %p78;
	selp.f32 	%f592, %f587, %f588, %p78;
	mov.b32 	%r86, %f566;
	fma.rn.f32 	%f593, %f591, 0f3FD774EB, %f592;
	setp.lt.s32 	%p79, %r86, 0;
	selp.f32 	%f594, %f593, %f590, %p79;
	add.f32 	%f595, %f573, %f574;
	setp.eq.f32 	%p80, %f575, 0f00000000;
	selp.f32 	%f596, 0f40490FDB, 0f00000000, %p79;
	setp.eq.f32 	%p81, %f573, %f574;
	selp.f32 	%f597, 0f4016CBE4, 0f3F490FDB, %p79;
	selp.f32 	%f598, %f597, %f594, %p81;
	selp.f32 	%f599, %f596, %f598, %p80;
	abs.f32 	%f600, %f595;
	setp.nan.f32 	%p82, %f600, %f600;
	copysign.f32 	%f601, %f572, %f599;
	selp.f32 	%f602, %f595, %f601, %p82;
	cvt.f64.f32 	%fd1, %f602;
	div.rn.f64 	%fd2, %fd1, 0d401921FB54442D18;
	add.f64 	%fd3, %fd2, 0d3FE0000000000000;
	cvt.rn.f32.f64 	%f603, %fd3;
	abs.f32 	%f604, %f569;
	fma.rn.f32 	%f605, %f604, 0fBF000000, 0f3F000000;
	rsqrt.approx.ftz.f32 	%f606, %f605;
	mul.f32 	%f607, %f605, %f606;
	mul.f32 	%f608, %f606, 0fBF000000;
	fma.rn.f32 	%f609, %f607, %f608, 0f3F000000;
	fma.rn.f32 	%f610, %f607, %f609, %f607;
	setp.eq.f32 	%p83, %f604, 0f3F800000;
	selp.f32 	%f611, 0f00000000, %f610, %p83;
	setp.gt.f32 	%p84, %f604, 0f3F0F5C29;
	selp.f32 	%f612, %f611, %f604, %p84;
	mul.f32 	%f613, %f612, %f612;
	fma.rn.f32 	%f614, %f613, 0f3D4DD2F7, 0f3C99CA97;
	fma.rn.f32 	%f615, %f614, %f613, 0f3D3F90E8;
	fma.rn.f32 	%f616, %f615, %f613, 0f3D993CCF;
	fma.rn.f32 	%f617, %f616, %f613, 0f3E2AAC04;
	mul.f32 	%f618, %f613, %f617;
	fma.rn.f32 	%f619, %f618, %f612, %f612;
	mul.f32 	%f620, %f619, 0fC0000000;
	fma.rn.f32 	%f621, 0f3F6EE581, 0f3FD774EB, %f620;
	selp.f32 	%f622, %f621, %f619, %p84;
	setp.num.f32 	%p85, %f622, %f622;
	copysign.f32 	%f623, %f569, %f622;
	selp.f32 	%f624, %f623, %f622, %p85;
	cvt.f64.f32 	%fd4, %f624;
	div.rn.f64 	%fd5, %fd4, 0dC00921FB54442D18;
	add.f64 	%fd6, %fd5, 0d3FE0000000000000;
	cvt.rn.f32.f64 	%f625, %fd6;
	max.f32 	%f626, %f603, 0f00000000;
	min.f32 	%f627, %f626, 0f3F800000;
	max.f32 	%f628, %f625, 0f00000000;
	min.f32 	%f629, %f628, 0f3F800000;
	add.s32 	%r87, %r112, -1;
	cvt.rn.f32.s32 	%f630, %r87;
	mul.f32 	%f631, %f627, %f630;
	cvt.rzi.s32.f32 	%r88, %f631;
	mul.f32 	%f632, %f629, %f739;
	cvt.rzi.s32.f32 	%r89, %f632;
	mad.lo.s32 	%r90, %r89, %r112, %r88;
	mul.lo.s32 	%r91, %r90, 3;
	cvt.s64.s32 	%rd27, %r91;
	add.s64 	%rd28, %rd51, %rd27;
	ld.u8 	%rs10, [%rd28];
	ld.u8 	%rs11, [%rd28+1];
	ld.u8 	%rs12, [%rd28+2];
	cvt.rn.f32.u16 	%f633, %rs10;
	div.rn.f32 	%f757, %f633, 0f437F0000;
	cvt.rn.f32.u16 	%f634, %rs11;
	div.rn.f32 	%f756, %f634, 0f437F0000;
	cvt.rn.f32.u16 	%f635, %rs12;
	div.rn.f32 	%f755, %f635, 0f437F0000;
	div.rn.f32 	%f758, %f124, %f699;
	div.rn.f32 	%f759, %f125, %f699;
	div.rn.f32 	%f760, %f126, %f699;
	bra.uni 	$L__BB3_52;
$L__BB3_26:
	sub.f32 	%f302, %f740, %f696;
	sub.f32 	%f303, %f741, %f695;
	sub.f32 	%f304, %f742, %f694;
	mul.f32 	%f305, %f303, %f692;
	fma.rn.f32 	%f306, %f302, %f693, %f305;
	fma.rn.f32 	%f140, %f304, %f691, %f306;
	mul.f32 	%f307, %f303, %f689;
	fma.rn.f32 	%f308, %f302, %f690, %f307;
	fma.rn.f32 	%f141, %f304, %f688, %f308;
	mul.f32 	%f309, %f303, %f686;
	fma.rn.f32 	%f310, %f302, %f687, %f309;
	fma.rn.f32 	%f142, %f304, %f685, %f310;
	abs.f32 	%f311, %f140;
	abs.f32 	%f312, %f141;
	abs.f32 	%f313, %f142;
	sub.f32 	%f314, %f311, %f699;
	sub.f32 	%f143, %f312, %f698;
	sub.f32 	%f316, %f313, %f697;
	setp.gt.f32 	%p38, %f314, %f143;
	setp.gt.f32 	%p39, %f314, %f316;
	and.pred  	%p3, %p38, %p39;
	not.pred 	%p40, %p3;
	mov.f32 	%f747, 0f00000000;
	mov.f32 	%f748, 0f00000000;
	@%p40 bra 	$L__BB3_28;
	setp.gt.f32 	%p44, %f140, 0f00000000;
	selp.f32 	%f746, 0f3F800000, 0fBF800000, %p44;
	bra.uni 	$L__BB3_31;
$L__BB3_28:
	setp.leu.f32 	%p41, %f143, %f316;
	mov.f32 	%f746, 0f00000000;
	@%p41 bra 	$L__BB3_30;
	setp.gt.f32 	%p43, %f141, 0f00000000;
	selp.f32 	%f747, 0f3F800000, 0fBF800000, %p43;
	bra.uni 	$L__BB3_31;
$L__BB3_30:
	setp.gt.f32 	%p42, %f142, 0f00000000;
	selp.f32 	%f748, 0f3F800000, 0fBF800000, %p42;
$L__BB3_31:
	mul.f32 	%f321, %f690, %f747;
	mul.f32 	%f322, %f689, %f747;
	mul.f32 	%f323, %f688, %f747;
	fma.rn.f32 	%f324, %f693, %f746, %f321;
	fma.rn.f32 	%f325, %f692, %f746, %f322;
	fma.rn.f32 	%f326, %f691, %f746, %f323;
	fma.rn.f32 	%f327, %f687, %f748, %f324;
	fma.rn.f32 	%f151, %f686, %f748, %f325;
	fma.rn.f32 	%f152, %f685, %f748, %f326;
	neg.f32 	%f328, %f327;
	abs.f32 	%f153, %f328;
	abs.f32 	%f154, %f153;
	setp.eq.f32 	%p45, %f153, 0f3F800000;
	mov.f32 	%f749, 0f3F800000;
	@%p45 bra 	$L__BB3_36;
	setp.num.f32 	%p46, %f154, %f154;
	@%p46 bra 	$L__BB3_34;
	mov.f32 	%f384, 0f40800000;
	add.rn.f32 	%f749, %f153, %f384;
	bra.uni 	$L__BB3_36;
$L__BB3_34:
	setp.lt.f32 	%p47, %f154, 0f00800000;
	mul.f32 	%f329, %f154, 0f4B800000;
	selp.f32 	%f330, %f329, %f154, %p47;
	mov.b32 	%r41, %f330;
	add.s32 	%r42, %r41, -1060439283;
	and.b32  	%r43, %r42, -8388608;
	sub.s32 	%r44, %r41, %r43;
	mov.b32 	%f331, %r44;
	cvt.rn.f32.s32 	%f332, %r43;
	selp.f32 	%f333, 0fC1C00000, 0f00000000, %p47;
	fma.rn.f32 	%f334, %f332, 0f34000000, %f333;
	add.f32 	%f335, %f331, 0fBF800000;
	add.f32 	%f336, %f331, 0f3F800000;
	rcp.approx.ftz.f32 	%f337, %f336;
	add.f32 	%f338, %f335, %f335;
	mul.f32 	%f339, %f338, %f337;
	mul.f32 	%f340, %f339, %f339;
	neg.f32 	%f341, %f339;
	sub.f32 	%f342, %f335, %f339;
	add.f32 	%f343, %f342, %f342;
	fma.rn.f32 	%f344, %f341, %f335, %f343;
	mul.rn.f32 	%f345, %f337, %f344;
	fma.rn.f32 	%f346, %f340, 0f3A2C32E4, 0f3B52E7DB;
	fma.rn.f32 	%f347, %f346, %f340, 0f3C93BB73;
	fma.rn.f32 	%f348, %f347, %f340, 0f3DF6384F;
	mul.rn.f32 	%f349, %f348, %f340;
	fma.rn.f32 	%f350, %f339, 0f3FB8AA3B, %f334;
	mul.f32 	%f351, %f349, 0f40400000;
	sub.f32 	%f352, %f334, %f350;
	fma.rn.f32 	%f353, %f339, 0f3FB8AA3B, %f352;
	fma.rn.f32 	%f354, %f345, 0f3FB8AA3B, %f353;
	fma.rn.f32 	%f355, %f339, 0f32A55E34, %f354;
	fma.rn.f32 	%f356, %f351, %f345, %f355;
	fma.rn.f32 	%f357, %f349, %f339, %f356;
	add.rn.f32 	%f358, %f350, %f357;
	mov.f32 	%f359, 0f40800000;
	mul.rn.f32 	%f360, %f358, %f359;
	cvt.rni.f32.f32 	%f361, %f360;
	sub.f32 	%f362, %f360, %f361;
	neg.f32 	%f363, %f360;
	fma.rn.f32 	%f364, %f358, 0f40800000, %f363;
	neg.f32 	%f365, %f350;
	add.rn.f32 	%f366, %f358, %f365;
	neg.f32 	%f367, %f366;
	add.rn.f32 	%f368, %f357, %f367;
	fma.rn.f32 	%f369, %f368, 0f40800000, %f364;
	add.f32 	%f370, %f362, %f369;
	setp.gt.f32 	%p48, %f361, 0f00000000;
	selp.b32 	%r45, 0, -2097152000, %p48;
	setp.neu.f32 	%p49, %f153, 0f00000000;
	setp.neu.f32 	%p50, %f154, 0f7F800000;
	setp.lt.f32 	%p51, %f360, 0f00000000;
	selp.f32 	%f371, 0f00000000, 0f7F800000, %p51;
	abs.f32 	%f372, %f360;
	setp.gt.f32 	%p52, %f372, 0f43180000;
	cvt.rzi.s32.f32 	%r46, %f361;
	shl.b32 	%r47, %r46, 23;
	sub.s32 	%r48, %r47, %r45;
	mov.b32 	%f373, %r48;
	add.s32 	%r49, %r45, 2130706432;
	mov.b32 	%f374, %r49;
	fma.rn.f32 	%f375, %f370, 0f391FCB8E, 0f3AAF85ED;
	fma.rn.f32 	%f376, %f375, %f370, 0f3C1D9856;
	fma.rn.f32 	%f377, %f376, %f370, 0f3D6357BB;
	fma.rn.f32 	%f378, %f377, %f370, 0f3E75FDEC;
	fma.rn.f32 	%f379, %f378, %f370, 0f3F317218;
	fma.rn.f32 	%f380, %f379, %f370, 0f3F800000;
	mul.f32 	%f381, %f380, %f374;
	mul.f32 	%f382, %f381, %f373;
	selp.f32 	%f749, %f371, %f382, %p52;
	and.pred  	%p53, %p49, %p50;
	@%p53 bra 	$L__BB3_36;
	add.f32 	%f383, %f153, %f153;
	mov.b32 	%r50, %f383;
	and.b32  	%r51, %r50, 2147483647;
	mov.b32 	%f749, %r51;
$L__BB3_36:
	neg.f32 	%f386, %f151;
	abs.f32 	%f159, %f386;
	abs.f32 	%f160, %f159;
	setp.eq.f32 	%p54, %f159, 0f3F800000;
	mov.f32 	%f750, 0f3F800000;
	@%p54 bra 	$L__BB3_41;
	setp.num.f32 	%p55, %f160, %f160;
	@%p55 bra 	$L__BB3_39;
	mov.f32 	%f442, 0f40800000;
	add.rn.f32 	%f750, %f159, %f442;
	bra.uni 	$L__BB3_41;
$L__BB3_39:
	setp.lt.f32 	%p56, %f160, 0f00800000;
	mul.f32 	%f387, %f160, 0f4B800000;
	selp.f32 	%f388, %f387, %f160, %p56;
	mov.b32 	%r52, %f388;
	add.s32 	%r53, %r52, -1060439283;
	and.b32  	%r54, %r53, -8388608;
	sub.s32 	%r55, %r52, %r54;
	mov.b32 	%f389, %r55;
	cvt.rn.f32.s32 	%f390, %r54;
	selp.f32 	%f391, 0fC1C00000, 0f00000000, %p56;
	fma.rn.f32 	%f392, %f390, 0f34000000, %f391;
	add.f32 	%f393, %f389, 0fBF800000;
	add.f32 	%f394, %f389, 0f3F800000;
	rcp.approx.ftz.f32 	%f395, %f394;
	add.f32 	%f396, %f393, %f393;
	mul.f32 	%f397, %f396, %f395;
	mul.f32 	%f398, %f397, %f397;
	neg.f32 	%f399, %f397;
	sub.f32 	%f400, %f393, %f397;
	add.f32 	%f401, %f400, %f400;
	fma.rn.f32 	%f402, %f399, %f393, %f401;
	mul.rn.f32 	%f403, %f395, %f402;
	fma.rn.f32 	%f404, %f398, 0f3A2C32E4, 0f3B52E7DB;
	fma.rn.f32 	%f405, %f404, %f398, 0f3C93BB73;
	fma.rn.f32 	%f406, %f405, %f398, 0f3DF6384F;
	mul.rn.f32 	%f407, %f406, %f398;
	fma.rn.f32 	%f408, %f397, 0f3FB8AA3B, %f392;
	mul.f32 	%f409, %f407, 0f40400000;
	sub.f32 	%f410, %f392, %f408;
	fma.rn.f32 	%f411, %f397, 0f3FB8AA3B, %f410;
	fma.rn.f32 	%f412, %f403, 0f3FB8AA3B, %f411;
	fma.rn.f32 	%f413, %f397, 0f32A55E34, %f412;
	fma.rn.f32 	%f414, %f409, %f403, %f413;
	fma.rn.f32 	%f415, %f407, %f397, %f414;
	add.rn.f32 	%f416, %f408, %f415;
	mov.f32 	%f417, 0f40800000;
	mul.rn.f32 	%f418, %f416, %f417;
	cvt.rni.f32.f32 	%f419, %f418;
	sub.f32 	%f420, %f418, %f419;
	neg.f32 	%f421, %f418;
	fma.rn.f32 	%f422, %f416, 0f40800000, %f421;
	neg.f32 	%f423, %f408;
	add.rn.f32 	%f424, %f416, %f423;
	neg.f32 	%f425, %f424;
	add.rn.f32 	%f426, %f415, %f425;
	fma.rn.f32 	%f427, %f426, 0f40800000, %f422;
	add.f32 	%f428, %f420, %f427;
	setp.gt.f32 	%p57, %f419, 0f00000000;
	selp.b32 	%r56, 0, -2097152000, %p57;
	setp.neu.f32 	%p58, %f159, 0f00000000;
	setp.neu.f32 	%p59, %f160, 0f7F800000;
	setp.lt.f32 	%p60, %f418, 0f00000000;
	selp.f32 	%f429, 0f00000000, 0f7F800000, %p60;
	abs.f32 	%f430, %f418;
	setp.gt.f32 	%p61, %f430, 0f43180000;
	cvt.rzi.s32.f32 	%r57, %f419;
	shl.b32 	%r58, %r57, 23;
	sub.s32 	%r59, %r58, %r56;
	mov.b32 	%f431, %r59;
	add.s32 	%r60, %r56, 2130706432;
	mov.b32 	%f432, %r60;
	fma.rn.f32 	%f433, %f428, 0f391FCB8E, 0f3AAF85ED;
	fma.rn.f32 	%f434, %f433, %f428, 0f3C1D9856;
	fma.rn.f32 	%f435, %f434, %f428, 0f3D6357BB;
	fma.rn.f32 	%f436, %f435, %f428, 0f3E75FDEC;
	fma.rn.f32 	%f437, %f436, %f428, 0f3F317218;
	fma.rn.f32 	%f438, %f437, %f428, 0f3F800000;
	mul.f32 	%f439, %f438, %f432;
	mul.f32 	%f440, %f439, %f431;
	selp.f32 	%f750, %f429, %f440, %p61;
	and.pred  	%p62, %p58, %p59;
	@%p62 bra 	$L__BB3_41;
	add.f32 	%f441, %f159, %f159;
	mov.b32 	%r61, %f441;
	and.b32  	%r62, %r61, 2147483647;
	mov.b32 	%f750, %r62;
$L__BB3_41:
	neg.f32 	%f444, %f152;
	abs.f32 	%f165, %f444;
	abs.f32 	%f166, %f165;
	setp.eq.f32 	%p63, %f165, 0f3F800000;
	mov.f32 	%f751, 0f3F800000;
	@%p63 bra 	$L__BB3_46;
	setp.num.f32 	%p64, %f166, %f166;
	@%p64 bra 	$L__BB3_44;
	mov.f32 	%f500, 0f40800000;
	add.rn.f32 	%f751, %f165, %f500;
	bra.uni 	$L__BB3_46;
$L__BB3_44:
	setp.lt.f32 	%p65, %f166, 0f00800000;
	mul.f32 	%f445, %f166, 0f4B800000;
	selp.f32 	%f446, %f445, %f166, %p65;
	mov.b32 	%r63, %f446;
	add.s32 	%r64, %r63, -1060439283;
	and.b32  	%r65, %r64, -8388608;
	sub.s32 	%r66, %r63, %r65;
	mov.b32 	%f447, %r66;
	cvt.rn.f32.s32 	%f448, %r65;
	selp.f32 	%f449, 0fC1C00000, 0f00000000, %p65;
	fma.rn.f32 	%f450, %f448, 0f34000000, %f449;
	add.f32 	%f451, %f447, 0fBF800000;
	add.f32 	%f452, %f447, 0f3F800000;
	rcp.approx.ftz.f32 	%f453, %f452;
	add.f32 	%f454, %f451, %f451;
	mul.f32 	%f455, %f454, %f453;
	mul.f32 	%f456, %f455, %f455;
	neg.f32 	%f457, %f455;
	sub.f32 	%f458, %f451, %f455;
	add.f32 	%f459, %f458, %f458;
	fma.rn.f32 	%f460, %f457, %f451, %f459;
	mul.rn.f32 	%f461, %f453, %f460;
	fma.rn.f32 	%f462, %f456, 0f3A2C32E4, 0f3B52E7DB;
	fma.rn.f32 	%f463, %f462, %f456, 0f3C93BB73;
	fma.rn.f32 	%f464, %f463, %f456, 0f3DF6384F;
	mul.rn.f32 	%f465, %f464, %f456;
	fma.rn.f32 	%f466, %f455, 0f3FB8AA3B, %f450;
	mul.f32 	%f467, %f465, 0f40400000;
	sub.f32 	%f468, %f450, %f466;
	fma.rn.f32 	%f469, %f455, 0f3FB8AA3B, %f468;
	fma.rn.f32 	%f470, %f461, 0f3FB8AA3B, %f469;
	fma.rn.f32 	%f471, %f455, 0f32A55E34, %f470;
	fma.rn.f32 	%f472, %f467, %f461, %f471;
	fma.rn.f32 	%f473, %f465, %f455, %f472;
	add.rn.f32 	%f474, %f466, %f473;
	mov.f32 	%f475, 0f40800000;
	mul.rn.f32 	%f476, %f474, %f475;
	cvt.rni.f32.f32 	%f477, %f476;
	sub.f32 	%f478, %f476, %f477;
	neg.f32 	%f479, %f476;
	fma.rn.f32 	%f480, %f474, 0f40800000, %f479;
	neg.f32 	%f481, %f466;
	add.rn.f32 	%f482, %f474, %f481;
	neg.f32 	%f483, %f482;
	add.rn.f32 	%f484, %f473, %f483;
	fma.rn.f32 	%f485, %f484, 0f40800000, %f480;
	add.f32 	%f486, %f478, %f485;
	setp.gt.f32 	%p66, %f477, 0f00000000;
	selp.b32 	%r67, 0, -2097152000, %p66;
	setp.neu.f32 	%p67, %f165, 0f00000000;
	setp.neu.f32 	%p68, %f166, 0f7F800000;
	setp.lt.f32 	%p69, %f476, 0f00000000;
	selp.f32 	%f487, 0f00000000, 0f7F800000, %p69;
	abs.f32 	%f488, %f476;
	setp.gt.f32 	%p70, %f488, 0f43180000;
	cvt.rzi.s32.f32 	%r68, %f477;
	shl.b32 	%r69, %r68, 23;
	sub.s32 	%r70, %r69, %r67;
	mov.b32 	%f489, %r70;
	add.s32 	%r71, %r67, 2130706432;
	mov.b32 	%f490, %r71;
	fma.rn.f32 	%f491, %f486, 0f391FCB8E, 0f3AAF85ED;
	fma.rn.f32 	%f492, %f491, %f486, 0f3C1D9856;
	fma.rn.f32 	%f493, %f492, %f486, 0f3D6357BB;
	fma.rn.f32 	%f494, %f493, %f486, 0f3E75FDEC;
	fma.rn.f32 	%f495, %f494, %f486, 0f3F317218;
	fma.rn.f32 	%f496, %f495, %f486, 0f3F800000;
	mul.f32 	%f497, %f496, %f490;
	mul.f32 	%f498, %f497, %f489;
	selp.f32 	%f751, %f487, %f498, %p70;
	and.pred  	%p71, %p67, %p68;
	@%p71 bra 	$L__BB3_46;
	add.f32 	%f499, %f165, %f165;
	mov.b32 	%r72, %f499;
	and.b32  	%r73, %r72, 2147483647;
	mov.b32 	%f751, %r73;
$L__BB3_46:
	add.f32 	%f501, %f749, %f750;
	add.f32 	%f502, %f501, %f751;
	add.f32 	%f503, %f502, 0f3727C5AC;
	div.rn.f32 	%f504, %f749, %f503;
	div.rn.f32 	%f505, %f750, %f503;
	div.rn.f32 	%f506, %f751, %f503;
	add.f32 	%f507, %f697, %f697;
	div.rn.f32 	%f508, %f142, %f507;
	add.f32 	%f509, %f508, 0f3F000000;
	add.f32 	%f510, %f698, %f698;
	div.rn.f32 	%f511, %f141, %f510;
	add.f32 	%f512, %f511, 0f3F000000;
	add.f32 	%f513, %f699, %f699;
	div.rn.f32 	%f514, %f140, %f513;
	add.f32 	%f515, %f514, 0f3F000000;
	max.f32 	%f516, %f509, 0f00000000;
	min.f32 	%f517, %f516, 0f3F800000;
	max.f32 	%f518, %f512, 0f00000000;
	min.f32 	%f519, %f518, 0f3F800000;
	add.s32 	%r74, %r112, -1;
	cvt.rn.f32.s32 	%f520, %r74;
	mul.f32 	%f521, %f517, %f520;
	cvt.rzi.s32.f32 	%r75, %f521;
	mul.f32 	%f522, %f519, %f739;
	cvt.rzi.s32.f32 	%r76, %f522;
	mul.lo.s32 	%r77, %r76, %r112;
	add.s32 	%r78, %r77, %r75;
	mul.lo.s32 	%r79, %r78, 3;
	cvt.s64.s32 	%rd21, %r79;
	add.s64 	%rd22, %rd51, %rd21;
	ld.u8 	%rs1, [%rd22];
	ld.u8 	%rs2, [%rd22+1];
	ld.u8 	%rs3, [%rd22+2];
	cvt.rn.f32.u16 	%f523, %rs1;
	div.rn.f32 	%f524, %f523, 0f437F0000;
	cvt.rn.f32.u16 	%f525, %rs2;
	div.rn.f32 	%f526, %f525, 0f437F0000;
	cvt.rn.f32.u16 	%f527, %rs3;
	div.rn.f32 	%f528, %f527, 0f437F0000;
	max.f32 	%f529, %f515, 0f00000000;
	min.f32 	%f530, %f529, 0f3F800000;
	mul.f32 	%f531, %f530, %f520;
	cvt.rzi.s32.f32 	%r80, %f531;
	mul.f32 	%f532, %f517, %f739;
	cvt.rzi.s32.f32 	%r81, %f532;
	mad.lo.s32 	%r82, %r81, %r112, %r80;
	mul.lo.s32 	%r83, %r82, 3;
	cvt.s64.s32 	%rd23, %r83;
	add.s64 	%rd24, %rd51, %rd23;
	ld.u8 	%rs4, [%rd24];
	ld.u8 	%rs5, [%rd24+1];
	ld.u8 	%rs6, [%rd24+2];
	cvt.rn.f32.u16 	%f533, %rs4;
	div.rn.f32 	%f534, %f533, 0f437F0000;
	cvt.rn.f32.u16 	%f535, %rs5;
	div.rn.f32 	%f536, %f535, 0f437F0000;
	cvt.rn.f32.u16 	%f537, %rs6;
	div.rn.f32 	%f538, %f537, 0f437F0000;
	add.s32 	%r84, %r77, %r80;
	mul.lo.s32 	%r85, %r84, 3;
	cvt.s64.s32 	%rd25, %r85;
	add.s64 	%rd26, %rd51, %rd25;
	ld.u8 	%rs7, [%rd26];
	ld.u8 	%rs8, [%rd26+1];
	ld.u8 	%rs9, [%rd26+2];
	cvt.rn.f32.u16 	%f539, %rs7;
	div.rn.f32 	%f540, %f539, 0f437F0000;
	cvt.rn.f32.u16 	%f541, %rs8;
	div.rn.f32 	%f542, %f541, 0f437F0000;
	cvt.rn.f32.u16 	%f543, %rs9;
	div.rn.f32 	%f544, %f543, 0f437F0000;
	mul.f32 	%f545, %f505, %f534;
	mul.f32 	%f546, %f505, %f536;
	mul.f32 	%f547, %f505, %f538;
	fma.rn.f32 	%f548, %f524, %f504, %f545;
	fma.rn.f32 	%f549, %f504, %f526, %f546;
	fma.rn.f32 	%f550, %f504, %f528, %f547;
	fma.rn.f32 	%f757, %f506, %f540, %f548;
	fma.rn.f32 	%f756, %f506, %f542, %f549;
	fma.rn.f32 	%f755, %f506, %f544, %f550;
	mov.f32 	%f753, 0f00000000;
	mov.f32 	%f754, 0f00000000;
	@%p40 bra 	$L__BB3_48;
	setp.gt.f32 	%p76, %f140, 0f00000000;
	selp.f32 	%f752, 0f3F800000, 0fBF800000, %p76;
	bra.uni 	$L__BB3_51;
$L__BB3_48:
	setp.leu.f32 	%p73, %f143, %f316;
	mov.f32 	%f752, 0f00000000;
	@%p73 bra 	$L__BB3_50;
	setp.gt.f32 	%p75, %f141, 0f00000000;
	selp.f32 	%f753, 0f3F800000, 0fBF800000, %p75;
	bra.uni 	$L__BB3_51;
$L__BB3_50:
	setp.gt.f32 	%p74, %f142, 0f00000000;
	selp.f32 	%f754, 0f3F800000, 0fBF800000, %p74;
$L__BB3_51:
	mul.f32 	%f554, %f690, %f753;
	mul.f32 	%f555, %f689, %f753;
	mul.f32 	%f556, %f688, %f753;
	fma.rn.f32 	%f557, %f693, %f752, %f554;
	fma.rn.f32 	%f558, %f692, %f752, %f555;
	fma.rn.f32 	%f559, %f691, %f752, %f556;
	fma.rn.f32 	%f758, %f687, %f754, %f557;
	fma.rn.f32 	%f759, %f686, %f754, %f558;
	fma.rn.f32 	%f760, %f685, %f754, %f559;
$L__BB3_52:
	mul.f32 	%f637, %f759, %f759;
	fma.rn.f32 	%f638, %f758, %f758, %f637;
	fma.rn.f32 	%f639, %f760, %f760, %f638;
	sqrt.rn.f32 	%f189, %f639;
	setp.leu.f32 	%p86, %f189, 0f00000000;
	mov.f32 	%f761, 0f00000000;
	@%p86 bra 	$L__BB3_54;
	div.rn.f32 	%f640, %f758, %f189;
	div.rn.f32 	%f641, %f759, %f189;
	div.rn.f32 	%f642, %f760, %f189;
	mul.f32 	%f643, %f640, 0fBEC9C19B;
	fma.rn.f32 	%f644, %f641, 0fBF49C19B, %f643;
	fma.rn.f32 	%f761, %f642, 0f3EF21B87, %f644;
$L__BB3_54:
	max.f32 	%f645, %f761, 0f00000000;
	mul.f32 	%f646, %f757, %f645;
	mul.f32 	%f647, %f756, %f645;
	mul.f32 	%f648, %f755, %f645;
	mul.f32 	%f762, %f646, 0f437F0000;
	mul.f32 	%f763, %f647, 0f437F0000;
	mul.f32 	%f764, %f648, 0f437F0000;
$L__BB3_55:
	ld.param.u64 	%rd48, [raymarch_param_6];
	cvta.to.global.u64 	%rd29, %rd48;
	mul.lo.s32 	%r92, %r1, 3;
	cvt.s64.s32 	%rd30, %r92;
	ld.global.u64 	%rd31, [%rd29];
	cvta.to.global.u64 	%rd32, %rd31;
	mul.wide.s32 	%rd33, %r1, 4;
	add.s64 	%rd34, %rd32, %rd33;
	ld.global.u32 	%r93, [%rd34];
	add.s32 	%r94, %r93, 1;
	ld.global.u64 	%rd35, [%rd29+8];
	cvta.to.global.u64 	%rd36, %rd35;
	add.s64 	%rd37, %rd36, %rd30;
	ld.global.u8 	%r95, [%rd37];
	mul.lo.s32 	%r96, %r93, %r95;
	cvt.rn.f32.s32 	%f649, %r96;
	add.f32 	%f650, %f762, %f649;
	cvt.rn.f32.s32 	%f651, %r94;
	div.rn.f32 	%f652, %f650, %f651;
	cvt.rzi.u32.f32 	%r97, %f652;
	st.global.u8 	[%rd37], %r97;
	ld.global.u64 	%rd38, [%rd29+8];
	cvta.to.global.u64 	%rd39, %rd38;
	add.s64 	%rd40, %rd39, %rd30;
	ld.global.u8 	%r98, [%rd40+1];
	mul.lo.s32 	%r99, %r93, %r98;
	cvt.rn.f32.s32 	%f653, %r99;
	add.f32 	%f654, %f763, %f653;
	div.rn.f32 	%f655, %f654, %f651;
	cvt.rzi.u32.f32 	%r100, %f655;
	st.global.u8 	[%rd40+1], %r100;
	ld.global.u64 	%rd41, [%rd29+8];
	cvta.to.global.u64 	%rd42, %rd41;
	add.s64 	%rd43, %rd42, %rd30;
	ld.global.u8 	%r101, [%rd43+2];
	mul.lo.s32 	%r102, %r93, %r101;
	cvt.rn.f32.s32 	%f656, %r102;
	add.f32 	%f657, %f764, %f656;
	div.rn.f32 	%f658, %f657, %f651;
	cvt.rzi.u32.f32 	%r103, %f658;
	st.global.u8 	[%rd43+2], %r103;
	ld.global.u64 	%rd44, [%rd29];
	cvta.to.global.u64 	%rd45, %rd44;
	add.s64 	%rd46, %rd45, %rd33;
	st.global.u32 	[%rd46], %r94;
$L__BB3_56:
	ret;

}
	// .globl	print_str
.visible .entry print_str(
	.param .u64 .ptr .align 1 print_str_param_0
)
{
	.local .align 8 .b8 	__local_depot4[8];
	.reg .b64 	%SP;
	.reg .b64 	%SPL;
	.reg .b32 	%r<3>;
	.reg .b64 	%rd<6>;

	mov.u64 	%SPL, __local_depot4;
	cvta.local.u64 	%SP, %SPL;
	ld.param.u64 	%rd1, [print_str_param_0];
	add.u64 	%rd2, %SP, 0;
	add.u64 	%rd3, %SPL, 0;
	st.local.u64 	[%rd3], %rd1;
	mov.u64 	%rd4, $str;
	cvta.global.u64 	%rd5, %rd4;
	{ // callseq 0, 0
	.param .b64 param0;
	st.param.b64 	[param0], %rd5;
	.param .b64 param1;
	st.param.b64 	[param1], %rd2;
	.param .b32 retval0;
	call.uni (retval0), 
	vprintf, 
	(
	param0, 
	param1
	);
	ld.param.b32 	%r1, [retval0];
	} // callseq 0
	ret;

}
	// .globl	generate_image
.visible .entry generate_image(
	.param .u32 generate_image_param_0,
	.param .u32 generate_image_param_1,
	.param .u64 .ptr .align 1 generate_image_param_2
)
{
	.reg .pred 	%p<4>;
	.reg .b32 	%r<16>;
	.reg .b64 	%rd<5>;

	ld.param.u32 	%r3, [generate_image_param_0];
	ld.param.u32 	%r4, [generate_image_param_1];
	ld.param.u64 	%rd1, [generate_image_param_2];
	mov.u32 	%r6, %ctaid.x;
	mov.u32 	%r7, %ntid.x;
	mov.u32 	%r8, %tid.x;
	mad.lo.s32 	%r1, %r6, %r7, %r8;
	mov.u32 	%r9, %ctaid.y;
	mov.u32 	%r10, %ntid.y;
	mov.u32 	%r11, %tid.y;
	mad.lo.s32 	%r12, %r9, %r10, %r11;
	setp.ge.s32 	%p1, %r1, %r3;
	setp.ge.s32 	%p2, %r12, %r4;
	or.pred  	%p3, %p1, %p2;
	@%p3 bra 	$L__BB5_2;
	cvta.to.global.u64 	%rd2, %rd1;
	mad.lo.s32 	%r13, %r12, %r3, %r1;
	mul.lo.s32 	%r14, %r13, 3;
	cvt.s64.s32 	%rd3, %r14;
	add.s64 	%rd4, %rd2, %rd3;
	st.global.u8 	[%rd4], %r1;
	st.global.u8 	[%rd4+1], %r12;
	add.s32 	%r15, %r1, %r12;
	st.global.u8 	[%rd4+2], %r15;
$L__BB5_2:
	ret;

}
	// .globl	draw_circle
.visible .entry draw_circle(
	.param .u32 draw_circle_param_0,
	.param .u32 draw_circle_param_1,
	.param .f32 draw_circle_param_2,
	.param .f32 draw_circle_param_3,
	.param .u64 .ptr .align 1 draw_circle_param_4
)
{
	.reg .pred 	%p<5>;
	.reg .b16 	%rs<3>;
	.reg .b32 	%r<15>;
	.reg .b32 	%f<9>;
	.reg .b64 	%rd<5>;

	ld.param.u32 	%r4, [draw_circle_param_0];
	ld.param.u32 	%r5, [draw_circle_param_1];
	ld.param.f32 	%f1, [draw_circle_param_2];
	ld.param.f32 	%f2, [draw_circle_param_3];
	ld.param.u64 	%rd1, [draw_circle_param_4];
	mov.u32 	%r7, %ctaid.x;
	mov.u32 	%r8, %ntid.x;
	mov.u32 	%r9, %tid.x;
	mad.lo.s32 	%r1, %r7, %r8, %r9;
	mov.u32 	%r10, %ctaid.y;
	mov.u32 	%r11, %ntid.y;
	mov.u32 	%r12, %tid.y;
	mad.lo.s32 	%r13, %r10, %r11, %r12;
	setp.ge.s32 	%p1, %r1, %r4;
	setp.ge.s32 	%p2, %r13, %r5;
	or.pred  	%p3, %p1, %p2;
	@%p3 bra 	$L__BB6_3;
	mad.lo.s32 	%r3, %r13, %r4, %r1;
	cvt.rn.f32.s32 	%f3, %r1;
	sub.f32 	%f4, %f3, %f1;
	cvt.rn.f32.u32 	%f5, %r13;
	sub.f32 	%f6, %f5, %f2;
	mul.f32 	%f7, %f6, %f6;
	fma.rn.f32 	%f8, %f4, %f4, %f7;
	setp.gtu.f32 	%p4, %f8, 0f43C80000;
	@%p4 bra 	$L__BB6_3;
	mul.lo.s32 	%r14, %r3, 3;
	cvt.s64.s32 	%rd2, %r14;
	cvta.to.global.u64 	%rd3, %rd1;
	add.s64 	%rd4, %rd3, %rd2;
	mov.b16 	%rs1, 255;
	st.global.u8 	[%rd4], %rs1;
	mov.b16 	%rs2, 0;
	st.global.u8 	[%rd4+1], %rs2;
	st.global.u8 	[%rd4+2], %rs2;
$L__BB6_3:
	ret;

}
	// .globl	generate_rays_test
.visible .entry generate_rays_test(
	.param .u32 generate_rays_test_param_0,
	.param .u32 generate_rays_test_param_1
)
{
	.local .align 8 .b8 	__local_depot7[8];
	.reg .b64 	%SP;
	.reg .b64 	%SPL;
	.reg .pred 	%p<7>;
	.reg .b32 	%r<18>;
	.reg .b64 	%rd<5>;

	mov.u64 	%SPL, __local_depot7;
	cvta.local.u64 	%SP, %SPL;
	ld.param.u32 	%r3, [generate_rays_test_param_0];
	ld.param.u32 	%r5, [generate_rays_test_param_1];
	mov.u32 	%r6, %ctaid.x;
	mov.u32 	%r7, %ntid.x;
	mov.u32 	%r8, %tid.x;
	mad.lo.s32 	%r1, %r6, %r7, %r8;
	mov.u32 	%r9, %ctaid.y;
	mov.u32 	%r10, %ntid.y;
	mov.u32 	%r11, %tid.y;
	mad.lo.s32 	%r12, %r9, %r10, %r11;
	setp.ge.s32 	%p1, %r1, %r3;
	setp.ge.s32 	%p2, %r12, %r5;
	or.pred  	%p3, %p1, %p2;
	@%p3 bra 	$L__BB7_3;
	mul.lo.s32 	%r13, %r12, %r3;
	mul.lo.s32 	%r14, %r5, %r3;
	neg.s32 	%r15, %r1;
	setp.ne.s32 	%p4, %r13, %r15;
	setp.lt.s32 	%p5, %r14, 1;
	or.pred  	%p6, %p4, %p5;
	@%p6 bra 	$L__BB7_3;
	add.u64 	%rd1, %SP, 0;
	add.u64 	%rd2, %SPL, 0;
	st.local.v2.u32 	[%rd2], {%r3, %r5};
	mov.u64 	%rd3, $str$1;
	cvta.global.u64 	%rd4, %rd3;
	{ // callseq 1, 0
	.param .b64 param0;
	st.param.b64 	[param0], %rd4;
	.param .b64 param1;
	st.param.b64 	[param1], %rd1;
	.param .b32 retval0;
	call.uni (retval0), 
	vprintf, 
	(
	param0, 
	param1
	);
	ld.param.b32 	%r16, [retval0];
	} // callseq 1
$L__BB7_3:
	ret;

}
	// .globl	print_curand_state_size
.visible .entry print_curand_state_size()
{
	.local .align 8 .b8 	__local_depot8[8];
	.reg .b64 	%SP;
	.reg .b64 	%SPL;
	.reg .b32 	%r<3>;
	.reg .b64 	%rd<6>;

	mov.u64 	%SPL, __local_depot8;
	cvta.local.u64 	%SP, %SPL;
	add.u64 	%rd1, %SP, 0;
	add.u64 	%rd2, %SPL, 0;
	mov.b64 	%rd3, 48;
	st.local.u64 	[%rd2], %rd3;
	mov.u64 	%rd4, $str$2;
	cvta.global.u64 	%rd5, %rd4;
	{ // callseq 2, 0
	.param .b64 param0;
	st.param.b64 	[param0], %rd5;
	.param .b64 param1;
	st.param.b64 	[param1], %rd1;
	.param .b32 retval0;
	call.uni (retval0), 
	vprintf, 
	(
	param0, 
	param1
	);
	ld.param.b32 	%r1, [retval0];
	} // callseq 2
	ret;

}


// ===== COMPILED SASS (sm_100) =====

	.target	sm_100

	.elftype	@"ET_EXEC"


//--------------------- .note.nv.tkinfo           --------------------------
	.section	.note.nv.tkinfo,"",@"SHT_NOTE"
	.sectionflags	@"SHF_NOTE_NV_TKINFO"
	.tkinfo
        /*0018*/ 	.word	0x00000002
        /*0030*/ 	.string	""
        /*0030*/ 	.string	"ptxas"
        /*0030*/ 	.string	"Cuda compilation tools, release 13.0, V13.0.88"
        /*0030*/ 	.string	"Build cuda_13.0.r13.0/compiler.36424714_0"
        /*0030*/ 	.string	"-arch sm_100 -m 64 "



//--------------------- .note.nv.cuinfo           --------------------------
	.section	.note.nv.cuinfo,"",@"SHT_NOTE"
	.sectionflags	@"SHF_NOTE_NV_CUINFO"
        /*0018*/ 	.short	0x0002
        /*001a*/ 	.short	0x0064
        /*001c*/ 	.short	0x0082
	.zero		2


//--------------------- .nv.info                  --------------------------
	.section	.nv.info,"",@"SHT_CUDA_INFO"
	.align	4


	//----- nvinfo : EIATTR_REGCOUNT
	.align		4
        /*0000*/ 	.byte	0x04, 0x2f
        /*0002*/ 	.short	(.L_13 - .L_12)
	.align		4
.L_12:
        /*0004*/ 	.word	index@(reset_accum)
        /*0008*/ 	.word	0x00000008


	//----- nvinfo : EIATTR_FRAME_SIZE
	.align		4
.L_13:
        /*000c*/ 	.byte	0x04, 0x11
        /*000e*/ 	.short	(.L_15 - .L_14)
	.align		4
.L_14:
        /*0010*/ 	.word	index@(reset_accum)
        /*0014*/ 	.word	0x00000000


	//----- nvinfo : EIATTR_REGCOUNT
	.align		4
.L_15:
        /*0018*/ 	.byte	0x04, 0x2f
        /*001a*/ 	.short	(.L_17 - .L_16)
	.align		4
.L_16:
        /*001c*/ 	.word	index@(init_random_states)
        /*0020*/ 	.word	0x0000001f


	//----- nvinfo : EIATTR_FRAME_SIZE
	.align		4
.L_17:
        /*0024*/ 	.byte	0x04, 0x11
        /*0026*/ 	.short	(.L_19 - .L_18)
	.align		4
.L_18:
        /*0028*/ 	.word	index@(init_random_states)
        /*002c*/ 	.word	0x00000000


	//----- nvinfo : EIATTR_REGCOUNT
	.align		4
.L_19:
        /*0030*/ 	.byte	0x04, 0x2f
        /*0032*/ 	.short	(.L_21 - .L_20)
	.align		4
.L_20:
        /*0034*/ 	.word	index@(generate_rays)
        /*0038*/ 	.word	0x00000026


	//----- nvinfo : EIATTR_FRAME_SIZE
	.align		4
.L_21:
        /*003c*/ 	.byte	0x04, 0x11
        /*003e*/ 	.short	(.L_23 - .L_22)
	.align		4
.L_22:
        /*0040*/ 	.word	index@($__internal_5_$__cuda_sm3x_div_rn_noftz_f32_slowpath)
        /*0044*/ 	.word	0x00000000


	//----- nvinfo : EIATTR_FRAME_SIZE
	.align		4
.L_23:
        /*0048*/ 	.byte	0x04, 0x11
        /*004a*/ 	.short	(.L_25 - .L_24)
	.align		4
.L_24:
        /*004c*/ 	.word	index@($__internal_4_$__cuda_sm20_sqrt_rn_f32_slowpath)
        /*0050*/ 	.word	0x00000000


	//----- nvinfo : EIATTR_FRAME_SIZE
	.align		4
.L_25:
        /*0054*/ 	.byte	0x04, 0x11
        /*0056*/ 	.short	(.L_27 - .L_26)
	.align		4
.L_26:
        /*0058*/ 	.word	index@($__internal_3_$__cuda_sm20_rcp_rn_f32_slowpath)
        /*005c*/ 	.word	0x00000000


	//----- nvinfo : EIATTR_FRAME_SIZE
	.align		4
.L_27:
        /*0060*/ 	.byte	0x04, 0x11
        /*0062*/ 	.short	(.L_29 - .L_28)
	.align		4
.L_28:
        /*0064*/ 	.word	index@(generate_rays)
        /*0068*/ 	.word	0x00000000


	//----- nvinfo : EIATTR_REGCOUNT
	.align		4
.L_29:
        /*006c*/ 	.byte	0x04, 0x2f
        /*006e*/ 	.short	(.L_31 - .L_30)
	.align		4
.L_30:
        /*0070*/ 	.word	index@(raymarch)
        /*0074*/ 	.word	0x0000004c


	//----- nvinfo : EIATTR_FRAME_SIZE
	.align		4
.L_31:
        /*0078*/ 	.byte	0x04, 0x11
        /*007a*/ 	.short	(.L_33 - .L_32)
	.align		4
.L_32:
        /*007c*/ 	.word	index@($__internal_2_$__cuda_sm3x_div_rn_noftz_f32_slowpath)
        /*0080*/ 	.word	0x00000000


	//----- nvinfo : EIATTR_FRAME_SIZE
	.align		4
.L_33:
        /*0084*/ 	.byte	0x04, 0x11
        /*0086*/ 	.short	(.L_35 - .L_34)
	.align		4
.L_34:
        /*0088*/ 	.word	index@($__internal_1_$__cuda_sm20_sqrt_rn_f32_slowpath)
        /*008c*/ 	.word	0x00000000


	//----- nvinfo : EIATTR_FRAME_SIZE
	.align		4
.L_35:
        /*0090*/ 	.byte	0x04, 0x11
        /*0092*/ 	.short	(.L_37 - .L_36)
	.align		4
.L_36:
        /*0094*/ 	.word	index@($__internal_0_$__cuda_sm20_div_rn_f64_full)
        /*0098*/ 	.word	0x00000000


	//----- nvinfo : EIATTR_FRAME_SIZE
	.align		4
.L_37:
        /*009c*/ 	.byte	0x04, 0x11
        /*009e*/ 	.short	(.L_39 - .L_38)
	.align		4
.L_38:
        /*00a0*/ 	.word	index@(raymarch)
        /*00a4*/ 	.word	0x00000000


	//----- nvinfo : EIATTR_REGCOUNT
	.align		4
.L_39:
        /*00a8*/ 	.byte	0x04, 0x2f
        /*00aa*/ 	.short	(.L_41 - .L_40)
	.align		4
.L_40:
        /*00ac*/ 	.word	index@(print_str)
        /*00b0*/ 	.word	0x00000018


	//----- nvinfo : EIATTR_FRAME_SIZE
	.align		4
.L_41:
        /*00b4*/ 	.byte	0x04, 0x11
        /*00b6*/ 	.short	(.L_43 - .L_42)
	.align		4
.L_42:
        /*00b8*/ 	.word	index@(print_str)
        /*00bc*/ 	.word	0x00000008


	//----- nvinfo : EIATTR_REGCOUNT
	.align		4
.L_43:
        /*00c0*/ 	.byte	0x04, 0x2f
        /*00c2*/ 	.short	(.L_45 - .L_44)
	.align		4
.L_44:
        /*00c4*/ 	.word	index@(generate_image)
        /*00c8*/ 	.word	0x0000000a


	//----- nvinfo : EIATTR_FRAME_SIZE
	.align		4
.L_45:
        /*00cc*/ 	.byte	0x04, 0x11
        /*00ce*/ 	.short	(.L_47 - .L_46)
	.align		4
.L_46:
        /*00d0*/ 	.word	index@(generate_image)
        /*00d4*/ 	.word	0x00000000


	//----- nvinfo : EIATTR_REGCOUNT
	.align		4
.L_47:
        /*00d8*/ 	.byte	0x04, 0x2f
        /*00da*/ 	.short	(.L_49 - .L_48)
	.align		4
.L_48:
        /*00dc*/ 	.word	index@(draw_circle)
        /*00e0*/ 	.word	0x00000008


	//----- nvinfo : EIATTR_FRAME_SIZE
	.align		4
.L_49:
        /*00e4*/ 	.byte	0x04, 0x11
        /*00e6*/ 	.short	(.L_51 - .L_50)
	.align		4
.L_50:
        /*00e8*/ 	.word	index@(draw_circle)
        /*00ec*/ 	.word	0x00000000


	//----- nvinfo : EIATTR_REGCOUNT
	.align		4
.L_51:
        /*00f0*/ 	.byte	0x04, 0x2f
        /*00f2*/ 	.short	(.L_53 - .L_52)
	.align		4
.L_52:
        /*00f4*/ 	.word	index@(generate_rays_test)
        /*00f8*/ 	.word	0x00000018


	//----- nvinfo : EIATTR_FRAME_SIZE
	.align		4
.L_53:
        /*00fc*/ 	.byte	0x04, 0x11
        /*00fe*/ 	.short	(.L_55 - .L_54)
	.align		4
.L_54:
        /*0100*/ 	.word	index@(generate_rays_test)
        /*0104*/ 	.word	0x00000008


	//----- nvinfo : EIATTR_REGCOUNT
	.align		4
.L_55:
        /*0108*/ 	.byte	0x04, 0x2f
        /*010a*/ 	.short	(.L_57 - .L_56)
	.align		4
.L_56:
        /*010c*/ 	.word	index@(print_curand_state_size)
        /*0110*/ 	.word	0x00000018


	//----- nvinfo : EIATTR_FRAME_SIZE
	.align		4
.L_57:
        /*0114*/ 	.byte	0x04, 0x11
        /*0116*/ 	.short	(.L_59 - .L_58)
	.align		4
.L_58:
        /*0118*/ 	.word	index@(print_curand_state_size)
        /*011c*/ 	.word	0x00000008


	//----- nvinfo : EIATTR_MIN_STACK_SIZE
	.align		4
.L_59:
        /*0120*/ 	.byte	0x04, 0x12
        /*0122*/ 	.short	(.L_61 - .L_60)
	.align		4
.L_60:
        /*0124*/ 	.word	index@(print_curand_state_size)
        /*0128*/ 	.word	0x00000008


	//----- nvinfo : EIATTR_MIN_STACK_SIZE
	.align		4
.L_61:
        /*012c*/ 	.byte	0x04, 0x12
        /*012e*/ 	.short	(.L_63 - .L_62)
	.align		4
.L_62:
        /*0130*/ 	.word	index@(generate_rays_test)
        /*0134*/ 	.word	0x00000008


	//----- nvinfo : EIATTR_MIN_STACK_SIZE
	.align		4
.L_63:
        /*0138*/ 	.byte	0x04, 0x12
        /*013a*/ 	.short	(.L_65 - .L_64)
	.align		4
.L_64:
        /*013c*/ 	.word	index@(draw_circle)
        /*0140*/ 	.word	0x00000000


	//----- nvinfo : EIATTR_MIN_STACK_SIZE
	.align		4
.L_65:
        /*0144*/ 	.byte	0x04, 0x12
        /*0146*/ 	.short	(.L_67 - .L_66)
	.align		4
.L_66:
        /*0148*/ 	.word	index@(generate_image)
        /*014c*/ 	.word	0x00000000


	//----- nvinfo : EIATTR_MIN_STACK_SIZE
	.align		4
.L_67:
        /*0150*/ 	.byte	0x04, 0x12
        /*0152*/ 	.short	(.L_69 - .L_68)
	.align		4
.L_68:
        /*0154*/ 	.word	index@(print_str)
        /*0158*/ 	.word	0x00000008


	//----- nvinfo : EIATTR_MIN_STACK_SIZE
	.align		4
.L_69:
        /*015c*/ 	.byte	0x04, 0x12
        /*015e*/ 	.short	(.L_71 - .L_70)
	.align		4
.L_70:
        /*0160*/ 	.word	index@(raymarch)
        /*0164*/ 	.word	0x00000000


	//----- nvinfo : EIATTR_MIN_STACK_SIZE
	.align		4
.L_71:
        /*0168*/ 	.byte	0x04, 0x12
        /*016a*/ 	.short	(.L_73 - .L_72)
	.align		4
.L_72:
        /*016c*/ 	.word	index@(generate_rays)
        /*0170*/ 	.word	0x00000000


	//----- nvinfo : EIATTR_MIN_STACK_SIZE
	.align		4
.L_73:
        /*0174*/ 	.byte	0x04, 0x12
        /*0176*/ 	.short	(.L_75 - .L_74)
	.align		4
.L_74:
        /*0178*/ 	.word	index@(init_random_states)
        /*017c*/ 	.word	0x00000000


	//----- nvinfo : EIATTR_MIN_STACK_SIZE
	.align		4
.L_75:
        /*0180*/ 	.byte	0x04, 0x12
        /*0182*/ 	.short	(.L_77 - .L_76)
	.align		4
.L_76:
        /*0184*/ 	.word	index@(reset_accum)
        /*0188*/ 	.word	0x00000000
.L_77:


//--------------------- .nv.compat                --------------------------
	.section	.nv.compat,"",@"SHT_CUDA_COMPAT_INFO"
	.align	4
        /*0000*/ 	.byte	0x02, 0x09, 0x00, 0x00, 0x02, 0x02, 0x01, 0x00, 0x02, 0x05, 0x05, 0x00, 0x03, 0x07, 0x01, 0x01
        /*0010*/ 	.byte	0x02, 0x03, 0x00, 0x00, 0x02, 0x06, 0x01, 0x00, 0x04, 0x0b, 0x08, 0x00, 0x01, 0x00, 0x00, 0x00
        /*0020*/ 	.byte	0x00, 0x00, 0x00, 0x00


//--------------------- .nv.info.print_curand_state_size --------------------------
	.section	.nv.info.print_curand_state_size,"",@"SHT_CUDA_INFO"
	.sectionflags	@""
	.align	4


	//----- nvinfo : EIATTR_CUDA_API_VERSION
	.align		4
        /*0000*/ 	.byte	0x04, 0x37
        /*0002*/ 	.short	(.L_79 - .L_78)
.L_78:
        /*0004*/ 	.word	0x00000082


	//----- nvinfo : EIATTR_SPARSE_MMA_MASK
	.align		4
.L_79:
        /*0008*/ 	.byte	0x03, 0x50
        /*000a*/ 	.short	0x0000


	//----- nvinfo : EIATTR_MAXREG_COUNT
	.align		4
        /*000c*/ 	.byte	0x03, 0x1b
        /*000e*/ 	.short	0x00ff


	//----- nvinfo : EIATTR_EXTERNS
	.align		4
        /*0010*/ 	.byte	0x04, 0x0f
        /*0012*/ 	.short	(.L_81 - .L_80)


	//   ....[0]....
	.align		4
.L_80:
        /*0014*/ 	.word	index@(vprintf)


	//----- nvinfo : EIATTR_MERCURY_ISA_VERSION
	.align		4
.L_81:
        /*0018*/ 	.byte	0x03, 0x5f
        /*001a*/ 	.short	0x0101


	//----- nvinfo : EIATTR_VRC_CTA_INIT_COUNT
	.align		4
        /*001c*/ 	.byte	0x02, 0x4a
	.zero		1
	.zero		1


	//----- nvinfo : EIATTR_SYSCALL_OFFSETS
	.align		4
        /*0020*/ 	.byte	0x04, 0x46
        /*0022*/ 	.short	(.L_83 - .L_82)


	//   ....[0]....
.L_82:
        /*0024*/ 	.word	0x000000f0


	//----- nvinfo : EIATTR_EXIT_INSTR_OFFSETS
	.align		4
.L_83:
        /*0028*/ 	.byte	0x04, 0x1c
        /*002a*/ 	.short	(.L_85 - .L_84)


	//   ....[0]....
.L_84:
        /*002c*/ 	.word	0x00000100


	//----- nvinfo : EIATTR_SW_WAR
	.align		4
.L_85:
        /*0030*/ 	.byte	0x04, 0x36
        /*0032*/ 	.short	(.L_87 - .L_86)
.L_86:
        /*0034*/ 	.word	0x00000008
.L_87:


//--------------------- .nv.info.generate_rays_test --------------------------
	.section	.nv.info.generate_rays_test,"",@"SHT_CUDA_INFO"
	.sectionflags	@""
	.align	4


	//----- nvinfo : EIATTR_CUDA_API_VERSION
	.align		4
        /*0000*/ 	.byte	0x04, 0x37
        /*0002*/ 	.short	(.L_89 - .L_88)
.L_88:
        /*0004*/ 	.word	0x00000082


	//----- nvinfo : EIATTR_KPARAM_INFO
	.align		4
.L_89:
        /*0008*/ 	.byte	0x04, 0x17
        /*000a*/ 	.short	(.L_91 - .L_90)
.L_90:
        /*000c*/ 	.word	0x00000000
        /*0010*/ 	.short	0x0001
        /*0012*/ 	.short	0x0004
        /*0014*/ 	.byte	0x00, 0xf0, 0x11, 0x00


	//----- nvinfo : EIATTR_KPARAM_INFO
	.align		4
.L_91:
        /*0018*/ 	.byte	0x04, 0x17
        /*001a*/ 	.short	(.L_93 - .L_92)
.L_92:
        /*001c*/ 	.word	0x00000000
        /*0020*/ 	.short	0x0000
        /*0022*/ 	.short	0x0000
        /*0024*/ 	.byte	0x00, 0xf0, 0x11, 0x00


	//----- nvinfo : EIATTR_SPARSE_MMA_MASK
	.align		4
.L_93:
        /*0028*/ 	.byte	0x03, 0x50
        /*002a*/ 	.short	0x0000


	//----- nvinfo : EIATTR_MAXREG_COUNT
	.align		4
        /*002c*/ 	.byte	0x03, 0x1b
        /*002e*/ 	.short	0x00ff


	//----- nvinfo : EIATTR_EXTERNS
	.align		4
        /*0030*/ 	.byte	0x04, 0x0f
        /*0032*/ 	.short	(.L_95 - .L_94)


	//   ....[0]....
	.align		4
.L_94:
        /*0034*/ 	.word	index@(vprintf)


	//----- nvinfo : EIATTR_MERCURY_ISA_VERSION
	.align		4
.L_95:
        /*0038*/ 	.byte	0x03, 0x5f
        /*003a*/ 	.short	0x0101


	//----- nvinfo : EIATTR_VRC_CTA_INIT_COUNT
	.align		4
        /*003c*/ 	.byte	0x02, 0x4a
	.zero		1
	.zero		1


	//----- nvinfo : EIATTR_SYSCALL_OFFSETS
	.align		4
        /*0040*/ 	.byte	0x04, 0x46
        /*0042*/ 	.short	(.L_97 - .L_96)


	//   ....[0]....
.L_96:
        /*0044*/ 	.word	0x000001f0


	//----- nvinfo : EIATTR_EXIT_INSTR_OFFSETS
	.align		4
.L_97:
        /*0048*/ 	.byte	0x04, 0x1c
        /*004a*/ 	.short	(.L_99 - .L_98)


	//   ....[0]....
.L_98:
        /*004c*/ 	.word	0x00000110


	//   ....[1]....
        /*0050*/ 	.word	0x00000170


	//   ....[2]....
        /*0054*/ 	.word	0x00000200


	//----- nvinfo : EIATTR_CRS_STACK_SIZE
	.align		4
.L_99:
        /*0058*/ 	.byte	0x04, 0x1e
        /*005a*/ 	.short	(.L_101 - .L_100)
.L_100:
        /*005c*/ 	.word	0x00000000


	//----- nvinfo : EIATTR_CBANK_PARAM_SIZE
	.align		4
.L_101:
        /*0060*/ 	.byte	0x03, 0x19
        /*0062*/ 	.short	0x0008


	//----- nvinfo : EIATTR_PARAM_CBANK
	.align		4
        /*0064*/ 	.byte	0x04, 0x0a
        /*0066*/ 	.short	(.L_103 - .L_102)
	.align		4
.L_102:
        /*0068*/ 	.word	index@(.nv.constant0.generate_rays_test)
        /*006c*/ 	.short	0x0380
        /*006e*/ 	.short	0x0008


	//----- nvinfo : EIATTR_SW_WAR
	.align		4
.L_103:
        /*0070*/ 	.byte	0x04, 0x36
        /*0072*/ 	.short	(.L_105 - .L_104)
.L_104:
        /*0074*/ 	.word	0x00000008
.L_105:


//--------------------- .nv.info.draw_circle      --------------------------
	.section	.nv.info.draw_circle,"",@"SHT_CUDA_INFO"
	.sectionflags	@""
	.align	4


	//----- nvinfo : EIATTR_CUDA_API_VERSION
	.align		4
        /*0000*/ 	.byte	0x04, 0x37
        /*0002*/ 	.short	(.L_107 - .L_106)
.L_106:
        /*0004*/ 	.word	0x00000082


	//----- nvinfo : EIATTR_KPARAM_INFO
	.align		4
.L_107:
        /*0008*/ 	.byte	0x04, 0x17
        /*000a*/ 	.short	(.L_109 - .L_108)
.L_108:
        /*000c*/ 	.word	0x00000000
        /*0010*/ 	.short	0x0004
        /*0012*/ 	.short	0x0010
        /*0014*/ 	.byte	0x00, 0xf5, 0x21, 0x00


	//----- nvinfo : EIATTR_KPARAM_INFO
	.align		4
.L_109:
        /*0018*/ 	.byte	0x04, 0x17
        /*001a*/ 	.short	(.L_111 - .L_110)
.L_110:
        /*001c*/ 	.word	0x00000000
        /*0020*/ 	.short	0x0003
        /*0022*/ 	.short	0x000c
        /*0024*/ 	.byte	0x00, 0xf0, 0x11, 0x00


	//----- nvinfo : EIATTR_KPARAM_INFO
	.align		4
.L_111:
        /*0028*/ 	.byte	0x04, 0x17
        /*002a*/ 	.short	(.L_113 - .L_112)
.L_112:
        /*002c*/ 	.word	0x00000000
        /*0030*/ 	.short	0x0002
        /*0032*/ 	.short	0x0008
        /*0034*/ 	.byte	0x00, 0xf0, 0x11, 0x00


	//----- nvinfo : EIATTR_KPARAM_INFO
	.align		4
.L_113:
        /*0038*/ 	.byte	0x04, 0x17
        /*003a*/ 	.short	(.L_115 - .L_114)
.L_114:
        /*003c*/ 	.word	0x00000000
        /*0040*/ 	.short	0x0001
        /*0042*/ 	.short	0x0004
        /*0044*/ 	.byte	0x00, 0xf0, 0x11, 0x00


	//----- nvinfo : EIATTR_KPARAM_INFO
	.align		4
.L_115:
        /*0048*/ 	.byte	0x04, 0x17
        /*004a*/ 	.short	(.L_117 - .L_116)
.L_116:
        /*004c*/ 	.word	0x00000000
        /*0050*/ 	.short	0x0000
        /*0052*/ 	.short	0x0000
        /*0054*/ 	.byte	0x00, 0xf0, 0x11, 0x00


	//----- nvinfo : EIATTR_SPARSE_MMA_MASK
	.align		4
.L_117:
        /*0058*/ 	.byte	0x03, 0x50
        /*005a*/ 	.short	0x0000


	//----- nvinfo : EIATTR_MAXREG_COUNT
	.align		4
        /*005c*/ 	.byte	0x03, 0x1b
        /*005e*/ 	.short	0x00ff


	//----- nvinfo : EIATTR_MERCURY_ISA_VERSION
	.align		4
        /*0060*/ 	.byte	0x03, 0x5f
        /*0062*/ 	.short	0x0101


	//----- nvinfo : EIATTR_VRC_CTA_INIT_COUNT
	.align		4
        /*0064*/ 	.byte	0x02, 0x4a
	.zero		1
	.zero		1


	//----- nvinfo : EIATTR_EXIT_INSTR_OFFSETS
	.align		4
        /*0068*/ 	.byte	0x04, 0x1c
        /*006a*/ 	.short	(.L_119 - .L_118)


	//   ....[0]....
.L_118:
        /*006c*/ 	.word	0x000000c0


	//   ....[1]....
        /*0070*/ 	.word	0x00000160


	//   ....[2]....
        /*0074*/ 	.word	0x00000210


	//----- nvinfo : EIATTR_CBANK_PARAM_SIZE
	.align		4
.L_119:
        /*0078*/ 	.byte	0x03, 0x19
        /*007a*/ 	.short	0x0018


	//----- nvinfo : EIATTR_PARAM_CBANK
	.align		4
        /*007c*/ 	.byte	0x04, 0x0a
        /*007e*/ 	.short	(.L_121 - .L_120)
	.align		4
.L_120:
        /*0080*/ 	.word	index@(.nv.constant0.draw_circle)
        /*0084*/ 	.short	0x0380
        /*0086*/ 	.short	0x0018


	//----- nvinfo : EIATTR_SW_WAR
	.align		4
.L_121:
        /*0088*/ 	.byte	0x04, 0x36
        /*008a*/ 	.short	(.L_123 - .L_122)
.L_122:
        /*008c*/ 	.word	0x00000008
.L_123:


//--------------------- .nv.info.generate_image   --------------------------
	.section	.nv.info.generate_image,"",@"SHT_CUDA_INFO"
	.sectionflags	@""
	.align	4


	//----- nvinfo : EIATTR_CUDA_API_VERSION
	.align		4
        /*0000*/ 	.byte	0x04, 0x37
        /*0002*/ 	.short	(.L_125 - .L_124)
.L_124:
        /*0004*/ 	.word	0x00000082


	//----- nvinfo : EIATTR_KPARAM_INFO
	.align		4
.L_125:
        /*0008*/ 	.byte	0x04, 0x17
        /*000a*/ 	.short	(.L_127 - .L_126)
.L_126:
        /*000c*/ 	.word	0x00000000
        /*0010*/ 	.short	0x0002
        /*0012*/ 	.short	0x0008
        /*0014*/ 	.byte	0x00, 0xf5, 0x21, 0x00


	//----- nvinfo : EIATTR_KPARAM_INFO
	.align		4
.L_127:
        /*0018*/ 	.byte	0x04, 0x17
        /*001a*/ 	.short	(.L_129 - .L_128)
.L_128:
        /*001c*/ 	.word	0x00000000
        /*0020*/ 	.short	0x0001
        /*0022*/ 	.short	0x0004
        /*0024*/ 	.byte	0x00, 0xf0, 0x11, 0x00


	//----- nvinfo : EIATTR_KPARAM_INFO
	.align		4
.L_129:
        /*0028*/ 	.byte	0x04, 0x17
        /*002a*/ 	.short	(.L_131 - .L_130)
.L_130:
        /*002c*/ 	.word	0x00000000
        /*0030*/ 	.short	0x0000
        /*0032*/ 	.short	0x0000
        /*0034*/ 	.byte	0x00, 0xf0, 0x11, 0x00


	//----- nvinfo : EIATTR_SPARSE_MMA_MASK
	.align		4
.L_131:
        /*0038*/ 	.byte	0x03, 0x50
        /*003a*/ 	.short	0x0000


	//----- nvinfo : EIATTR_MAXREG_COUNT
	.align		4
        /*003c*/ 	.byte	0x03, 0x1b
        /*003e*/ 	.short	0x00ff


	//----- nvinfo : EIATTR_MERCURY_ISA_VERSION
	.align		4
        /*0040*/ 	.byte	0x03, 0x5f
        /*0042*/ 	.short	0x0101


	//----- nvinfo : EIATTR_VRC_CTA_INIT_COUNT
	.align		4
        /*0044*/ 	.byte	0x02, 0x4a
	.zero		1
	.zero		1


	//----- nvinfo : EIATTR_EXIT_INSTR_OFFSETS
	.align		4
        /*0048*/ 	.byte	0x04, 0x1c
        /*004a*/ 	.short	(.L_133 - .L_132)


	//   ....[0]....
.L_132:
        /*004c*/ 	.word	0x000000c0


	//   ....[1]....
        /*0050*/ 	.word	0x00000170


	//----- nvinfo : EIATTR_CBANK_PARAM_SIZE
	.align		4
.L_133:
        /*0054*/ 	.byte	0x03, 0x19
        /*0056*/ 	.short	0x0010


	//----- nvinfo : EIATTR_PARAM_CBANK
	.align		4
        /*0058*/ 	.byte	0x04, 0x0a
        /*005a*/ 	.short	(.L_135 - .L_134)
	.align		4
.L_134:
        /*005c*/ 	.word	index@(.nv.constant0.generate_image)
        /*0060*/ 	.short	0x0380
        /*0062*/ 	.short	0x0010


	//----- nvinfo : EIATTR_SW_WAR
	.align		4
.L_135:
        /*0064*/ 	.byte	0x04, 0x36
        /*0066*/ 	.short	(.L_137 - .L_136)
.L_136:
        /*0068*/ 	.word	0x00000008
.L_137:


//--------------------- .nv.info.print_str        --------------------------
	.section	.nv.info.print_str,"",@"SHT_CUDA_INFO"
	.sectionflags	@""
	.align	4


	//----- nvinfo : EIATTR_CUDA_API_VERSION
	.align		4
        /*0000*/ 	.byte	0x04, 0x37
        /*0002*/ 	.short	(.L_139 - .L_138)
.L_138:
        /*0004*/ 	.word	0x00000082


	//----- nvinfo : EIATTR_KPARAM_INFO
	.align		4
.L_139:
        /*0008*/ 	.byte	0x04, 0x17
        /*000a*/ 	.short	(.L_141 - .L_140)
.L_140:
        /*000c*/ 	.word	0x00000000
        /*0010*/ 	.short	0x0000
        /*0012*/ 	.short	0x0000
        /*0014*/ 	.byte	0x00, 0xf5, 0x21, 0x00


	//----- nvinfo : EIATTR_SPARSE_MMA_MASK
	.align		4
.L_141:
        /*0018*/ 	.byte	0x03, 0x50
        /*001a*/ 	.short	0x0000


	//----- nvinfo : EIATTR_MAXREG_COUNT
	.align		4
        /*001c*/ 	.byte	0x03, 0x1b
        /*001e*/ 	.short	0x00ff


	//----- nvinfo : EIATTR_EXTERNS
	.align		4
        /*0020*/ 	.byte	0x04, 0x0f
        /*0022*/ 	.short	(.L_143 - .L_142)


	//   ....[0]....
	.align		4
.L_142:
        /*0024*/ 	.word	index@(vprintf)


	//----- nvinfo : EIATTR_MERCURY_ISA_VERSION
	.align		4
.L_143:
        /*0028*/ 	.byte	0x03, 0x5f
        /*002a*/ 	.short	0x0101


	//----- nvinfo : EIATTR_VRC_CTA_INIT_COUNT
	.align		4
        /*002c*/ 	.byte	0x02, 0x4a
	.zero		1
	.zero		1


	//----- nvinfo : EIATTR_SYSCALL_OFFSETS
	.align		4
        /*0030*/ 	.byte	0x04, 0x46
        /*0032*/ 	.short	(.L_145 - .L_144)


	//   ....[0]....
.L_144:
        /*0034*/ 	.word	0x000000e0


	//----- nvinfo : EIATTR_EXIT_INSTR_OFFSETS
	.align		4
.L_145:
        /*0038*/ 	.byte	0x04, 0x1c
        /*003a*/ 	.short	(.L_147 - .L_146)


	//   ....[0]....
.L_146:
        /*003c*/ 	.word	0x000000f0


	//----- nvinfo : EIATTR_CBANK_PARAM_SIZE
	.align		4
.L_147:
        /*0040*/ 	.byte	0x03, 0x19
        /*0042*/ 	.short	0x0008


	//----- nvinfo : EIATTR_PARAM_CBANK
	.align		4
        /*0044*/ 	.byte	0x04, 0x0a
        /*0046*/ 	.short	(.L_149 - .L_148)
	.align		4
.L_148:
        /*0048*/ 	.word	index@(.nv.constant0.print_str)
        /*004c*/ 	.short	0x0380
        /*004e*/ 	.short	0x0008


	//----- nvinfo : EIATTR_SW_WAR
	.align		4
.L_149:
        /*0050*/ 	.byte	0x04, 0x36
        /*0052*/ 	.short	(.L_151 - .L_150)
.L_150:
        /*0054*/ 	.word	0x00000008
.L_151:


//--------------------- .nv.info.raymarch         --------------------------
	.section	.nv.info.raymarch,"",@"SHT_CUDA_INFO"
	.sectionflags	@""
	.align	4


	//----- nvinfo : EIATTR_CUDA_API_VERSION
	.align		4
        /*0000*/ 	.byte	0x04, 0x37
        /*0002*/ 	.short	(.L_153 - .L_152)
.L_152:
        /*0004*/ 	.word	0x00000082


	//----- nvinfo : EIATTR_KPARAM_INFO
	.align		4
.L_153:
        /*0008*/ 	.byte	0x04, 0x17
        /*000a*/ 	.short	(.L_155 - .L_154)
.L_154:
        /*000c*/ 	.word	0x00000000
        /*0010*/ 	.short	0x0006
        /*0012*/ 	.short	0x0028
        /*0014*/ 	.byte	0x00, 0xf5, 0x21, 0x00


	//----- nvinfo : EIATTR_KPARAM_INFO
	.align		4
.L_155:
        /*0018*/ 	.byte	0x04, 0x17
        /*001a*/ 	.short	(.L_157 - .L_156)
.L_156:
        /*001c*/ 	.word	0x00000000
        /*0020*/ 	.short	0x0005
        /*0022*/ 	.short	0x0020
        /*0024*/ 	.byte	0x00, 0xf0, 0x11, 0x00


	//----- nvinfo : EIATTR_KPARAM_INFO
	.align		4
.L_157:
        /*0028*/ 	.byte	0x04, 0x17
        /*002a*/ 	.short	(.L_159 - .L_158)
.L_158:
        /*002c*/ 	.word	0x00000000
        /*0030*/ 	.short	0x0004
        /*0032*/ 	.short	0x0018
        /*0034*/ 	.byte	0x00, 0xf5, 0x21, 0x00


	//----- nvinfo : EIATTR_KPARAM_INFO
	.align		4
.L_159:
        /*0038*/ 	.byte	0x04, 0x17
        /*003a*/ 	.short	(.L_161 - .L_160)
.L_160:
        /*003c*/ 	.word	0x00000000
        /*0040*/ 	.short	0x0003
        /*0042*/ 	.short	0x0010
        /*0044*/ 	.byte	0x00, 0xf5, 0x21, 0x00


	//----- nvinfo : EIATTR_KPARAM_INFO
	.align		4
.L_161:
        /*0048*/ 	.byte	0x04, 0x17
        /*004a*/ 	.short	(.L_163 - .L_162)
.L_162:
        /*004c*/ 	.word	0x00000000
        /*0050*/ 	.short	0x0002
        /*0052*/ 	.short	0x0008
        /*0054*/ 	.byte	0x00, 0xf5, 0x21, 0x00


	//----- nvinfo : EIATTR_KPARAM_INFO
	.align		4
.L_163:
        /*0058*/ 	.byte	0x04, 0x17
        /*005a*/ 	.short	(.L_165 - .L_164)
.L_164:
        /*005c*/ 	.word	0x00000000
        /*0060*/ 	.short	0x0001
        /*0062*/ 	.short	0x0004
        /*0064*/ 	.byte	0x00, 0xf0, 0x11, 0x00


	//----- nvinfo : EIATTR_KPARAM_INFO
	.align		4
.L_165:
        /*0068*/ 	.byte	0x04, 0x17
        /*006a*/ 	.short	(.L_167 - .L_166)
.L_166:
        /*006c*/ 	.word	0x00000000
        /*0070*/ 	.short	0x0000
        /*0072*/ 	.short	0x0000
        /*0074*/ 	.byte	0x00, 0xf0, 0x11, 0x00


	//----- nvinfo : EIATTR_SPARSE_MMA_MASK
	.align		4
.L_167:
        /*0078*/ 	.byte	0x03, 0x50
        /*007a*/ 	.short	0x0000


	//----- nvinfo : EIATTR_MAXREG_COUNT
	.align		4
        /*007c*/ 	.byte	0x03, 0x1b
        /*007e*/ 	.short	0x00ff


	//----- nvinfo : EIATTR_MERCURY_ISA_VERSION
	.align		4
        /*0080*/ 	.byte	0x03, 0x5f
        /*0082*/ 	.short	0x0101


	//----- nvinfo : EIATTR_VRC_CTA_INIT_COUNT
	.align		4
        /*0084*/ 	.byte	0x02, 0x4a
	.zero		1
	.zero		1


	//----- nvinfo : EIATTR_EXIT_INSTR_OFFSETS
	.align		4
        /*0088*/ 	.byte	0x04, 0x1c
        /*008a*/ 	.short	(.L_169 - .L_168)


	//   ....[0]....
.L_168:
        /*008c*/ 	.word	0x000000d0


	//   ....[1]....
        /*0090*/ 	.word	0x000055d0


	//----- nvinfo : EIATTR_CRS_STACK_SIZE
	.align		4
.L_169:
        /*0094*/ 	.byte	0x04, 0x1e
        /*0096*/ 	.short	(.L_171 - .L_170)
.L_170:
        /*0098*/ 	.word	0x00000000


	//----- nvinfo : EIATTR_CBANK_PARAM_SIZE
	.align		4
.L_171:
        /*009c*/ 	.byte	0x03, 0x19
        /*009e*/ 	.short	0x0030


	//----- nvinfo : EIATTR_PARAM_CBANK
	.align		4
        /*00a0*/ 	.byte	0x04, 0x0a
        /*00a2*/ 	.short	(.L_173 - .L_172)
	.align		4
.L_172:
        /*00a4*/ 	.word	index@(.nv.constant0.raymarch)
        /*00a8*/ 	.short	0x0380
        /*00aa*/ 	.short	0x0030


	//----- nvinfo : EIATTR_SW_WAR
	.align		4
.L_173:
        /*00ac*/ 	.byte	0x04, 0x36
        /*00ae*/ 	.short	(.L_175 - .L_174)
.L_174:
        /*00b0*/ 	.word	0x00000008
.L_175:


//--------------------- .nv.info.generate_rays    --------------------------
	.section	.nv.info.generate_rays,"",@"SHT_CUDA_INFO"
	.sectionflags	@""
	.align	4


	//----- nvinfo : EIATTR_CUDA_API_VERSION
	.align		4
        /*0000*/ 	.byte	0x04, 0x37
        /*0002*/ 	.short	(.L_177 - .L_176)
.L_176:
        /*0004*/ 	.word	0x00000082


	//----- nvinfo : EIATTR_KPARAM_INFO
	.align		4
.L_177:
        /*0008*/ 	.byte	0x04, 0x17
        /*000a*/ 	.short	(.L_179 - .L_178)
.L_178:
        /*000c*/ 	.word	0x00000000
        /*0010*/ 	.short	0x0005
        /*0012*/ 	.short	0x0020
        /*0014*/ 	.byte	0x00, 0xf5, 0x21, 0x00


	//----- nvinfo : EIATTR_KPARAM_INFO
	.align		4
.L_179:
        /*0018*/ 	.byte	0x04, 0x17
        /*001a*/ 	.short	(.L_181 - .L_180)
.L_180:
        /*001c*/ 	.word	0x00000000
        /*0020*/ 	.short	0x0004
        /*0022*/ 	.short	0x0018
        /*0024*/ 	.byte	0x00, 0xf5, 0x21, 0x00


	//----- nvinfo : EIATTR_KPARAM_INFO
	.align		4
.L_181:
        /*0028*/ 	.byte	0x04, 0x17
        /*002a*/ 	.short	(.L_183 - .L_182)
.L_182:
        /*002c*/ 	.word	0x00000000
        /*0030*/ 	.short	0x0003
        /*0032*/ 	.short	0x0010
        /*0034*/ 	.byte	0x00, 0xf5, 0x21, 0x00


	//----- nvinfo : EIATTR_KPARAM_INFO
	.align		4
.L_183:
        /*0038*/ 	.byte	0x04, 0x17
        /*003a*/ 	.short	(.L_185 - .L_184)
.L_184:
        /*003c*/ 	.word	0x00000000
        /*0040*/ 	.short	0x0002
        /*0042*/ 	.short	0x0008
        /*0044*/ 	.byte	0x00, 0xf5, 0x21, 0x00


	//----- nvinfo : EIATTR_KPARAM_INFO
	.align		4
.L_185:
        /*0048*/ 	.byte	0x04, 0x17
        /*004a*/ 	.short	(.L_187 - .L_186)
.L_186:
        /*004c*/ 	.word	0x00000000
        /*0050*/ 	.short	0x0001
        /*0052*/ 	.short	0x0004
        /*0054*/ 	.byte	0x00, 0xf0, 0x11, 0x00


	//----- nvinfo : EIATTR_KPARAM_INFO
	.align		4
.L_187:
        /*0058*/ 	.byte	0x04, 0x17
        /*005a*/ 	.short	(.L_189 - .L_188)
.L_188:
        /*005c*/ 	.word	0x00000000
        /*0060*/ 	.short	0x0000
        /*0062*/ 	.short	0x0000
        /*0064*/ 	.byte	0x00, 0xf0, 0x11, 0x00


	//----- nvinfo : EIATTR_SPARSE_MMA_MASK
	.align		4
.L_189:
        /*0068*/ 	.byte	0x03, 0x50
        /*006a*/ 	.short	0x0000


	//----- nvinfo : EIATTR_MAXREG_COUNT
	.align		4
        /*006c*/ 	.byte	0x03, 0x1b
        /*006e*/ 	.short	0x00ff


	//----- nvinfo : EIATTR_MERCURY_ISA_VERSION
	.align		4
        /*0070*/ 	.byte	0x03, 0x5f
        /*0072*/ 	.short	0x0101


	//----- nvinfo : EIATTR_VRC_CTA_INIT_COUNT
	.align		4
        /*0074*/ 	.byte	0x02, 0x4a
	.zero		1
	.zero		1


	//----- nvinfo : EIATTR_EXIT_INSTR_OFFSETS
	.align		4
        /*0078*/ 	.byte	0x04, 0x1c
        /*007a*/ 	.short	(.L_191 - .L_190)


	//   ....[0]....
.L_190:
        /*007c*/ 	.word	0x000000c0


	//   ....[1]....
        /*0080*/ 	.word	0x000016e0


	//----- nvinfo : EIATTR_CRS_STACK_SIZE
	.align		4
.L_191:
        /*0084*/ 	.byte	0x04, 0x1e
        /*0086*/ 	.short	(.L_193 - .L_192)
.L_192:
        /*0088*/ 	.word	0x00000000


	//----- nvinfo : EIATTR_CBANK_PARAM_SIZE
	.align		4
.L_193:
        /*008c*/ 	.byte	0x03, 0x19
        /*008e*/ 	.short	0x0028


	//----- nvinfo : EIATTR_PARAM_CBANK
	.align		4
        /*0090*/ 	.byte	0x04, 0x0a
        /*0092*/ 	.short	(.L_195 - .L_194)
	.align		4
.L_194:
        /*0094*/ 	.word	index@(.nv.constant0.generate_rays)
        /*0098*/ 	.short	0x0380
        /*009a*/ 	.short	0x0028


	//----- nvinfo : EIATTR_SW_WAR
	.align		4
.L_195:
        /*009c*/ 	.byte	0x04, 0x36
        /*009e*/ 	.short	(.L_197 - .L_196)
.L_196:
        /*00a0*/ 	.word	0x00000008
.L_197:


//--------------------- .nv.info.init_random_states --------------------------
	.section	.nv.info.init_random_states,"",@"SHT_CUDA_INFO"
	.sectionflags	@""
	.align	4


	//----- nvinfo : EIATTR_CUDA_API_VERSION
	.align		4
        /*0000*/ 	.byte	0x04, 0x37
        /*0002*/ 	.short	(.L_199 - .L_198)
.L_198:
        /*0004*/ 	.word	0x00000082


	//----- nvinfo : EIATTR_KPARAM_INFO
	.align		4
.L_199:
        /*0008*/ 	.byte	0x04, 0x17
        /*000a*/ 	.short	(.L_201 - .L_200)
.L_200:
        /*000c*/ 	.word	0x00000000
        /*0010*/ 	.short	0x0003
        /*0012*/ 	.short	0x0010
        /*0014*/ 	.byte	0x00, 0xf0, 0x11, 0x00


	//----- nvinfo : EIATTR_KPARAM_INFO
	.align		4
.L_201:
        /*0018*/ 	.byte	0x04, 0x17
        /*001a*/ 	.short	(.L_203 - .L_202)
.L_202:
        /*001c*/ 	.word	0x00000000
        /*0020*/ 	.short	0x0002
        /*0022*/ 	.short	0x000c
        /*0024*/ 	.byte	0x00, 0xf0, 0x11, 0x00


	//----- nvinfo : EIATTR_KPARAM_INFO
	.align		4
.L_203:
        /*0028*/ 	.byte	0x04, 0x17
        /*002a*/ 	.short	(.L_205 - .L_204)
.L_204:
        /*002c*/ 	.word	0x00000000
        /*0030*/ 	.short	0x0001
        /*0032*/ 	.short	0x0008
        /*0034*/ 	.byte	0x00, 0xf0, 0x11, 0x00


	//----- nvinfo : EIATTR_KPARAM_INFO
	.align		4
.L_205:
        /*0038*/ 	.byte	0x04, 0x17
        /*003a*/ 	.short	(.L_207 - .L_206)
.L_206:
        /*003c*/ 	.word	0x00000000
        /*0040*/ 	.short	0x0000
        /*0042*/ 	.short	0x0000
        /*0044*/ 	.byte	0x00, 0xf5, 0x21, 0x00


	//----- nvinfo : EIATTR_SPARSE_MMA_MASK
	.align		4
.L_207:
        /*0048*/ 	.byte	0x03, 0x50
        /*004a*/ 	.short	0x0000


	//----- nvinfo : EIATTR_MAXREG_COUNT
	.align		4
        /*004c*/ 	.byte	0x03, 0x1b
        /*004e*/ 	.short	0x00ff


	//----- nvinfo : EIATTR_MERCURY_ISA_VERSION
	.align		4
        /*0050*/ 	.byte	0x03, 0x5f
        /*0052*/ 	.short	0x0101


	//----- nvinfo : EIATTR_VRC_CTA_INIT_COUNT
	.align		4
        /*0054*/ 	.byte	0x02, 0x4a
	.zero		1
	.zero		1


	//----- nvinfo : EIATTR_EXIT_INSTR_OFFSETS
	.align		4
        /*0058*/ 	.byte	0x04, 0x1c
        /*005a*/ 	.short	(.L_209 - .L_208)


	//   ....[0]....
.L_208:
        /*005c*/ 	.word	0x000000d0


	//   ....[1]....
        /*0060*/ 	.word	0x00000f40


	//----- nvinfo : EIATTR_CRS_STACK_SIZE
	.align		4
.L_209:
        /*0064*/ 	.byte	0x04, 0x1e
        /*0066*/ 	.short	(.L_211 - .L_210)
.L_210:
        /*0068*/ 	.word	0x00000000


	//----- nvinfo : EIATTR_CBANK_PARAM_SIZE
	.align		4
.L_211:
        /*006c*/ 	.byte	0x03, 0x19
        /*006e*/ 	.short	0x0014


	//----- nvinfo : EIATTR_PARAM_CBANK
	.align		4
        /*0070*/ 	.byte	0x04, 0x0a
        /*0072*/ 	.short	(.L_213 - .L_212)
	.align		4
.L_212:
        /*0074*/ 	.word	index@(.nv.constant0.init_random_states)
        /*0078*/ 	.short	0x0380
        /*007a*/ 	.short	0x0014


	//----- nvinfo : EIATTR_SW_WAR
	.align		4
.L_213:
        /*007c*/ 	.byte	0x04, 0x36
        /*007e*/ 	.short	(.L_215 - .L_214)
.L_214:
        /*0080*/ 	.word	0x00000008
.L_215:


//--------------------- .nv.info.reset_accum      --------------------------
	.section	.nv.info.reset_accum,"",@"SHT_CUDA_INFO"
	.sectionflags	@""
	.align	4


	//----- nvinfo : EIATTR_CUDA_API_VERSION
	.align		4
        /*0000*/ 	.byte	0x04, 0x37
        /*0002*/ 	.short	(.L_217 - .L_216)
.L_216:
        /*0004*/ 	.word	0x00000082


	//----- nvinfo : EIATTR_KPARAM_INFO
	.align		4
.L_217:
        /*0008*/ 	.byte	0x04, 0x17
        /*000a*/ 	.short	(.L_219 - .L_218)
.L_218:
        /*000c*/ 	.word	0x00000000
        /*0010*/ 	.short	0x0001
        /*0012*/ 	.short	0x0008
        /*0014*/ 	.byte	0x00, 0xf0, 0x11, 0x00


	//----- nvinfo : EIATTR_KPARAM_INFO
	.align		4
.L_219:
        /*0018*/ 	.byte	0x04, 0x17
        /*001a*/ 	.short	(.L_221 - .L_220)
.L_220:
        /*001c*/ 	.word	0x00000000
        /*0020*/ 	.short	0x0000
        /*0022*/ 	.short	0x0000
        /*0024*/ 	.byte	0x00, 0xf5, 0x21, 0x00


	//----- nvinfo : EIATTR_SPARSE_MMA_MASK
	.align		4
.L_221:
        /*0028*/ 	.byte	0x03, 0x50
        /*002a*/ 	.short	0x0000


	//----- nvinfo : EIATTR_MAXREG_COUNT
	.align		4
        /*002c*/ 	.byte	0x03, 0x1b
        /*002e*/ 	.short	0x00ff


	//----- nvinfo : EIATTR_MERCURY_ISA_VERSION
	.align		4
        /*0030*/ 	.byte	0x03, 0x5f
        /*0032*/ 	.short	0x0101


	//----- nvinfo : EIATTR_VRC_CTA_INIT_COUNT
	.align		4
        /*0034*/ 	.byte	0x02, 0x4a
	.zero		1
	.zero		1


	//----- nvinfo : EIATTR_EXIT_INSTR_OFFSETS
	.align		4
        /*0038*/ 	.byte	0x04, 0x1c
        /*003a*/ 	.short	(.L_223 - .L_222)


	//   ....[0]....
.L_222:
        /*003c*/ 	.word	0x00000070


	//   ....[1]....
        /*0040*/ 	.word	0x000000c0


	//----- nvinfo : EIATTR_CBANK_PARAM_SIZE
	.align		4
.L_223:
        /*0044*/ 	.byte	0x03, 0x19
        /*0046*/ 	.short	0x000c


	//----- nvinfo : EIATTR_PARAM_CBANK
	.align		4
        /*0048*/ 	.byte	0x04, 0x0a
        /*004a*/ 	.short	(.L_225 - .L_224)
	.align		4
.L_224:
        /*004c*/ 	.word	index@(.nv.constant0.reset_accum)
        /*0050*/ 	.short	0x0380
        /*0052*/ 	.short	0x000c


	//----- nvinfo : EIATTR_SW_WAR
	.align		4
.L_225:
        /*0054*/ 	.byte	0x04, 0x36
        /*0056*/ 	.short	(.L_227 - .L_226)
.L_226:
        /*0058*/ 	.word	0x00000008
.L_227:


//--------------------- .nv.callgraph             --------------------------
	.section	.nv.callgraph,"",@"SHT_CUDA_CALLGRAPH"
	.align	4
	.sectionentsize	8
	.align		4
        /*0000*/ 	.word	0x00000000
	.align		4
        /*0004*/ 	.word	0xffffffff
	.align		4
        /*0008*/ 	.word	index@(print_curand_state_size)
	.align		4
        /*000c*/ 	.word	index@(vprintf)
	.align		4
        /*0010*/ 	.word	index@(generate_rays_test)
	.align		4
        /*0014*/ 	.word	index@(vprintf)
	.align		4
        /*0018*/ 	.word	index@(print_str)
	.align		4
        /*001c*/ 	.word	index@(vprintf)
	.align		4
        /*0020*/ 	.word	0x00000000
	.align		4
        /*0024*/ 	.word	0xfffffffe
	.align		4
        /*0028*/ 	.word	0x00000000
	.align		4
        /*002c*/ 	.word	0xfffffffd
	.align		4
        /*0030*/ 	.word	0x00000000
	.align		4
        /*0034*/ 	.word	0xfffffffc


//--------------------- .nv.constant4             --------------------------
	.section	.nv.constant4,"a",@progbits
	.align	8
	.align		8
.nv.constant4:
        /*0000*/ 	.dword	vprintf
	.align		8
        /*0008*/ 	.dword	precalc_xorwow_matrix
	.align		8
        /*0010*/ 	.dword	precalc_xorwow_offset_matrix
	.align		8
        /*0018*/ 	.dword	mrg32k3aM1
	.align		8
        /*0020*/ 	.dword	mrg32k3aM2
	.align		8
        /*0028*/ 	.dword	mrg32k3aM1SubSeq
	.align		8
        /*0030*/ 	.dword	mrg32k3aM2SubSeq
	.align		8
        /*0038*/ 	.dword	mrg32k3aM1Seq
	.align		8
        /*0040*/ 	.dword	mrg32k3aM2Seq
	.align		8
        /*0048*/ 	.dword	$str
	.align		8
        /*0050*/ 	.dword	$str$1
	.align		8
        /*0058*/ 	.dword	$str$2


//--------------------- .nv.constant3             --------------------------
	.section	.nv.constant3,"a",@progbits
	.align	8
.nv.constant3:
	.type		__cr_lgamma_table,@object
	.size		__cr_lgamma_table,(.L_8 - __cr_lgamma_table)
__cr_lgamma_table:
        /*0000*/ 	.byte	0x00, 0x00, 0x00, 0x00, 0x00, 0x00, 0x00, 0x00, 0x00, 0x00, 0x00, 0x00, 0x00, 0x00, 0x00, 0x00
        /*0010*/ 	.byte	0xef, 0x39, 0xfa, 0xfe, 0x42, 0x2e, 0xe6, 0x3f, 0x02, 0x20, 0x2a, 0xfa, 0x0b, 0xab, 0xfc, 0x3f
        /*0020*/ 	.byte	0xf9, 0x2c, 0x92, 0x7c, 0xa7, 0x6c, 0x09, 0x40, 0xc9, 0x79, 0x44, 0x3c, 0x64, 0x26, 0x13, 0x40
        /*0030*/ 	.byte	0xca, 0x01, 0xcf, 0x3a, 0x27, 0x51, 0x1a, 0x40, 0x30, 0xcc, 0x2d, 0xf3, 0xe1, 0x0c, 0x21, 0x40
        /*0040*/ 	.byte	0x0d, 0xb7, 0xfc, 0x82, 0x8e, 0x35, 0x25, 0x40
.L_8:


//--------------------- .text.print_curand_state_size --------------------------
	.section	.text.print_curand_state_size,"ax",@progbits
	.align	128
        .global         print_curand_state_size
        .type           print_curand_state_size,@function
        .size           print_curand_state_size,(.L_x_218 - print_curand_state_size)
        .other          print_curand_state_size,@"STO_CUDA_ENTRY STV_DEFAULT"
print_curand_state_size:
.text.print_curand_state_size:
[----:B------:R-:W0:Y:S01]  /*0000*/  LDC R1, c[0x0][0x37c] ;  /* 0x0000df00ff017b82 */ /* 0x000e220000000800 */
[----:B------:R-:W-:Y:S02]  /*0010*/  HFMA2 R9, -RZ, RZ, 0, 0 ;  /* 0x00000000ff097431 */ /* 0x000fe400000001ff */
[----:B0-----:R-:W-:Y:S01]  /*0020*/  VIADD R1, R1, 0xfffffff8 ;  /* 0xfffffff801017836 */ /* 0x001fe20000000000 */
[----:B------:R-:W-:Y:S01]  /*0030*/  MOV R0, 0x0 ;  /* 0x0000000000007802 */ /* 0x000fe20000000f00 */
[----:B------:R-:W-:Y:S01]  /*0040*/  IMAD.MOV.U32 R8, RZ, RZ, 0x30 ;  /* 0x00000030ff087424 */ /* 0x000fe200078e00ff */
[----:B------:R-:W0:Y:S02]  /*0050*/  LDCU UR4, c[0x0][0x2f8] ;  /* 0x00005f00ff0477ac */ /* 0x000e240008000800 */
[----:B------:R1:W2:Y:S02]  /*0060*/  LDC.64 R2, c[0x4][R0] ;  /* 0x0100000000027b82 */ /* 0x0002a40000000a00 */
[----:B------:R1:W-:Y:S01]  /*0070*/  STL.64 [R1], R8 ;  /* 0x0000000801007387 */ /* 0x0003e20000100a00 */
[----:B------:R-:W3:Y:S01]  /*0080*/  LDCU.64 UR6, c[0x4][0x58] ;  /* 0x01000b00ff0677ac */ /* 0x000ee20008000a00 */
[----:B------:R-:W4:Y:S01]  /*0090*/  LDCU UR5, c[0x0][0x2fc] ;  /* 0x00005f80ff0577ac */ /* 0x000f220008000800 */
[----:B0-----:R-:W-:Y:S01]  /*00a0*/  IADD3 R6, P0, PT, R1, UR4, RZ ;  /* 0x0000000401067c10 */ /* 0x001fe2000ff1e0ff */
[----:B---3--:R-:W-:Y:S01]  /*00b0*/  IMAD.U32 R4, RZ, RZ, UR6 ;  /* 0x00000006ff047e24 */ /* 0x008fe2000f8e00ff */
[----:B------:R-:W-:-:S03]  /*00c0*/  MOV R5, UR7 ;  /* 0x0000000700057c02 */ /* 0x000fc60008000f00 */
[----:B-1--4-:R-:W-:-:S08]  /*00d0*/  IMAD.X R7, RZ, RZ, UR5, P0 ;  /* 0x00000005ff077e24 */ /* 0x012fd000080e06ff */
[----:B------:R-:W-:-:S07]  /*00e0*/  LEPC R20, `(.L_x_0) ;  /* 0x000000001014794e */ /* 0x000fce0000000000 */
[----:B--2---:R-:W-:Y:S05]  /*00f0*/  CALL.ABS.NOINC R2 ;  /* 0x0000000002007343 */ /* 0x004fea0003c00000 */
.L_x_0:
[----:B------:R-:W-:Y:S05]  /*0100*/  EXIT ;  /* 0x000000000000794d */ /* 0x000fea0003800000 */
.L_x_1:
[----:B------:R-:W-:-:S00]  /*0110*/  BRA `(.L_x_1) ;  /* 0xfffffffc00fc7947 */ /* 0x000fc0000383ffff */
[----:B------:R-:W-:-:S00]  /*0120*/  NOP ;  /* 0x0000000000007918 */ /* 0x000fc00000000000 */
        /* <DEDUP_REMOVED lines=13> */
.L_x_218:


//--------------------- .text.generate_rays_test  --------------------------
	.section	.text.generate_rays_test,"ax",@progbits
	.align	128
        .global         generate_rays_test
        .type           generate_rays_test,@function
        .size           generate_rays_test,(.L_x_219 - generate_rays_test)
        .other          generate_rays_test,@"STO_CUDA_ENTRY STV_DEFAULT"
generate_rays_test:
.text.generate_rays_test:
[----:B------:R-:W0:Y:S01]  /*0000*/  LDC R1, c[0x0][0x37c] ;  /* 0x0000df00ff017b82 */ /* 0x000e220000000800 */
[----:B------:R-:W1:Y:S01]  /*0010*/  S2R R5, SR_TID.Y ;  /* 0x0000000000057919 */ /* 0x000e620000002200 */
[----:B------:R-:W2:Y:S06]  /*0020*/  LDCU UR5, c[0x0][0x2fc] ;  /* 0x00005f80ff0577ac */ /* 0x000eac0008000800 */
[----:B------:R-:W3:Y:S01]  /*0030*/  LDC R3, c[0x0][0x360] ;  /* 0x0000d800ff037b82 */ /* 0x000ee20000000800 */
[----:B0-----:R-:W-:Y:S01]  /*0040*/  VIADD R1, R1, 0xfffffff8 ;  /* 0xfffffff801017836 */ /* 0x001fe20000000000 */
[----:B------:R-:W3:Y:S01]  /*0050*/  S2R R2, SR_TID.X ;  /* 0x0000000000027919 */ /* 0x000ee20000002100 */
[----:B------:R-:W0:Y:S05]  /*0060*/  LDCU UR4, c[0x0][0x2f8] ;  /* 0x00005f00ff0477ac */ /* 0x000e2a0008000800 */
[----:B------:R-:W1:Y:S08]  /*0070*/  S2UR UR7, SR_CTAID.Y ;  /* 0x00000000000779c3 */ /* 0x000e700000002600 */
[----:B------:R-:W1:Y:S01]  /*0080*/  LDC R0, c[0x0][0x364] ;  /* 0x0000d900ff007b82 */ /* 0x000e620000000800 */
[----:B0-----:R-:W-:-:S07]  /*0090*/  IADD3 R6, P1, PT, R1, UR4, RZ ;  /* 0x0000000401067c10 */ /* 0x001fce000ff3e0ff */
[----:B------:R-:W3:Y:S01]  /*00a0*/  S2UR UR6, SR_CTAID.X ;  /* 0x00000000000679c3 */ /* 0x000ee20000002500 */
[----:B--2---:R-:W-:-:S07]  /*00b0*/  IMAD.X R7, RZ, RZ, UR5, P1 ;  /* 0x00000005ff077e24 */ /* 0x004fce00088e06ff */
[----:B------:R-:W0:Y:S01]  /*00c0*/  LDC.64 R8, c[0x0][0x380] ;  /* 0x0000e000ff087b82 */ /* 0x000e220000000a00 */
[----:B-1----:R-:W-:Y:S02]  /*00d0*/  IMAD R0, R0, UR7, R5 ;  /* 0x0000000700007c24 */ /* 0x002fe4000f8e0205 */
[----:B---3--:R-:W-:-:S03]  /*00e0*/  IMAD R3, R3, UR6, R2 ;  /* 0x0000000603037c24 */ /* 0x008fc6000f8e0202 */
[----:B0-----:R-:W-:-:S04]  /*00f0*/  ISETP.GE.AND P0, PT, R0, R9, PT ;  /* 0x000000090000720c */ /* 0x001fc80003f06270 */
[----:B------:R-:W-:-:S13]  /*0100*/  ISETP.GE.OR P0, PT, R3, R8, P0 ;  /* 0x000000080300720c */ /* 0x000fda0000706670 */
[----:B------:R-:W-:Y:S05]  /*0110*/  @P0 EXIT ;  /* 0x000000000000094d */ /* 0x000fea0003800000 */
[-C--:B------:R-:W-:Y:S01]  /*0120*/  IMAD R2, R9, R8.reuse, RZ ;  /* 0x0000000809027224 */ /* 0x080fe200078e02ff */
[----:B------:R-:W-:Y:S01]  /*0130*/  IADD3 R3, PT, PT, -R3, RZ, RZ ;  /* 0x000000ff03037210 */ /* 0x000fe20007ffe1ff */
[----:B------:R-:W-:-:S03]  /*0140*/  IMAD R0, R0, R8, RZ ;  /* 0x0000000800007224 */ /* 0x000fc600078e02ff */
[----:B------:R-:W-:-:S04]  /*0150*/  ISETP.GE.AND P0, PT, R2, 0x1, PT ;  /* 0x000000010200780c */ /* 0x000fc80003f06270 */
[----:B------:R-:W-:-:S13]  /*0160*/  ISETP.NE.OR P0, PT, R0, R3, !P0 ;  /* 0x000000030000720c */ /* 0x000fda0004705670 */
[----:B------:R-:W-:Y:S05]  /*0170*/  @P0 EXIT ;  /* 0x000000000000094d */ /* 0x000fea0003800000 */
[----:B------:R-:W-:Y:S01]  /*0180*/  MOV R0, 0x0 ;  /* 0x0000000000007802 */ /* 0x000fe20000000f00 */
[----:B------:R0:W-:Y:S01]  /*0190*/  STL.64 [R1], R8 ;  /* 0x0000000801007387 */ /* 0x0001e20000100a00 */
[----:B------:R-:W1:Y:S02]  /*01a0*/  LDCU.64 UR4, c[0x4][0x50] ;  /* 0x01000a00ff0477ac */ /* 0x000e640008000a00 */
[----:B------:R0:W2:Y:S01]  /*01b0*/  LDC.64 R2, c[0x4][R0] ;  /* 0x0100000000027b82 */ /* 0x0000a20000000a00 */
[----:B-1----:R-:W-:Y:S01]  /*01c0*/  IMAD.U32 R4, RZ, RZ, UR4 ;  /* 0x00000004ff047e24 */ /* 0x002fe2000f8e00ff */
[----:B0-----:R-:W-:-:S07]  /*01d0*/  MOV R5, UR5 ;  /* 0x0000000500057c02 */ /* 0x001fce0008000f00 */
[----:B------:R-:W-:-:S07]  /*01e0*/  LEPC R20, `(.L_x_2) ;  /* 0x000000001014794e */ /* 0x000fce0000000000 */
[----:B--2---:R-:W-:Y:S05]  /*01f0*/  CALL.ABS.NOINC R2 ;  /* 0x0000000002007343 */ /* 0x004fea0003c00000 */
.L_x_2:
[----:B------:R-:W-:Y:S05]  /*0200*/  EXIT ;  /* 0x000000000000794d */ /* 0x000fea0003800000 */
.L_x_3:
        /* <DEDUP_REMOVED lines=15> */
.L_x_219:


//--------------------- .text.draw_circle         --------------------------
	.section	.text.draw_circle,"ax",@progbits
	.align	128
        .global         draw_circle
        .type           draw_circle,@function
        .size           draw_circle,(.L_x_220 - draw_circle)
        .other          draw_circle,@"STO_CUDA_ENTRY STV_DEFAULT"
draw_circle:
.text.draw_circle:
[----:B------:R-:W-:Y:S01]  /*0000*/  LDC R1, c[0x0][0x37c] ;  /* 0x0000df00ff017b82 */ /* 0x000fe20000000800 */
[----:B------:R-:W0:Y:S07]  /*0010*/  S2R R2, SR_TID.Y ;  /* 0x0000000000027919 */ /* 0x000e2e0000002200 */
[----:B------:R-:W1:Y:S01]  /*0020*/  LDC R0, c[0x0][0x360] ;  /* 0x0000d800ff007b82 */ /* 0x000e620000000800 */
[----:B------:R-:W2:Y:S01]  /*0030*/  LDCU.64 UR6, c[0x0][0x380] ;  /* 0x00007000ff0677ac */ /* 0x000ea20008000a00 */
[----:B------:R-:W1:Y:S06]  /*0040*/  S2R R5, SR_TID.X ;  /* 0x0000000000057919 */ /* 0x000e6c0000002100 */
[----:B------:R-:W0:Y:S08]  /*0050*/  S2UR UR5, SR_CTAID.Y ;  /* 0x00000000000579c3 */ /* 0x000e300000002600 */
[----:B------:R-:W0:Y:S08]  /*0060*/  LDC R3, c[0x0][0x364] ;  /* 0x0000d900ff037b82 */ /* 0x000e300000000800 */
[----:B------:R-:W1:Y:S01]  /*0070*/  S2UR UR4, SR_CTAID.X ;  /* 0x00000000000479c3 */ /* 0x000e620000002500 */
[----:B0-----:R-:W-:-:S05]  /*0080*/  IMAD R3, R3, UR5, R2 ;  /* 0x0000000503037c24 */ /* 0x001fca000f8e0202 */
[----:B--2---:R-:W-:Y:S01]  /*0090*/  ISETP.GE.AND P0, PT, R3, UR7, PT ;  /* 0x0000000703007c0c */ /* 0x004fe2000bf06270 */
[----:B-1----:R-:W-:-:S05]  /*00a0*/  IMAD R0, R0, UR4, R5 ;  /* 0x0000000400007c24 */ /* 0x002fca000f8e0205 */
[----:B------:R-:W-:-:S13]  /*00b0*/  ISETP.GE.OR P0, PT, R0, UR6, P0 ;  /* 0x0000000600007c0c */ /* 0x000fda0008706670 */
[----:B------:R-:W-:Y:S05]  /*00c0*/  @P0 EXIT ;  /* 0x000000000000094d */ /* 0x000fea0003800000 */
[----:B------:R-:W0:Y:S01]  /*00d0*/  LDCU.64 UR4, c[0x0][0x388] ;  /* 0x00007100ff0477ac */ /* 0x000e220008000a00 */
[----:B------:R-:W-:Y:S02]  /*00e0*/  I2FP.F32.U32 R4, R3 ;  /* 0x0000000300047245 */ /* 0x000fe40000201000 */
[----:B------:R-:W-:Y:S01]  /*00f0*/  I2FP.F32.S32 R2, R0 ;  /* 0x0000000000027245 */ /* 0x000fe20000201400 */
[----:B------:R-:W-:Y:S02]  /*0100*/  IMAD R0, R3, UR6, R0 ;  /* 0x0000000603007c24 */ /* 0x000fe4000f8e0200 */
[----:B0-----:R-:W-:Y:S02]  /*0110*/  FADD R4, R4, -UR5 ;  /* 0x8000000504047e21 */ /* 0x001fe40008000000 */
[----:B------:R-:W-:Y:S02]  /*0120*/  FADD R2, R2, -UR4 ;  /* 0x8000000402027e21 */ /* 0x000fe40008000000 */
[----:B------:R-:W-:-:S04]  /*0130*/  FMUL R5, R4, R4 ;  /* 0x0000000404057220 */ /* 0x000fc80000400000 */
[----:B------:R-:W-:-:S05]  /*0140*/  FFMA R5, R2, R2, R5 ;  /* 0x0000000202057223 */ /* 0x000fca0000000005 */
[----:B------:R-:W-:-:S13]  /*0150*/  FSETP.GTU.AND P0, PT, R5, 400, PT ;  /* 0x43c800000500780b */ /* 0x000fda0003f0c000 */
[----:B------:R-:W-:Y:S05]  /*0160*/  @P0 EXIT ;  /* 0x000000000000094d */ /* 0x000fea0003800000 */
[----:B------:R-:W0:Y:S01]  /*0170*/  LDCU.64 UR6, c[0x0][0x390] ;  /* 0x00007200ff0677ac */ /* 0x000e220008000a00 */
[----:B------:R-:W-:Y:S02]  /*0180*/  IMAD R0, R0, 0x3, RZ ;  /* 0x0000000300007824 */ /* 0x000fe400078e02ff */
[----:B------:R-:W-:Y:S01]  /*0190*/  HFMA2 R4, -RZ, RZ, 0, 1.5199184417724609375e-05 ;  /* 0x000000ffff047431 */ /* 0x000fe200000001ff */
[----:B------:R-:W1:Y:S02]  /*01a0*/  LDCU.64 UR4, c[0x0][0x358] ;  /* 0x00006b00ff0477ac */ /* 0x000e640008000a00 */
[----:B0-----:R-:W-:-:S04]  /*01b0*/  IADD3 R2, P0, PT, R0, UR6, RZ ;  /* 0x0000000600027c10 */ /* 0x001fc8000ff1e0ff */
[----:B------:R-:W-:Y:S02]  /*01c0*/  LEA.HI.X.SX32 R3, R0, UR7, 0x1, P0 ;  /* 0x0000000700037c11 */ /* 0x000fe400080f0eff */
[----:B------:R-:W-:-:S03]  /*01d0*/  PRMT R0, R4, 0x7610, R0 ;  /* 0x0000761004007816 */ /* 0x000fc60000000000 */
[----:B-1----:R-:W-:Y:S04]  /*01e0*/  STG.E.U8 desc[UR4][R2.64+0x1], RZ ;  /* 0x000001ff02007986 */ /* 0x002fe8000c101104 */
[----:B------:R-:W-:Y:S04]  /*01f0*/  STG.E.U8 desc[UR4][R2.64], R0 ;  /* 0x0000000002007986 */ /* 0x000fe8000c101104 */
[----:B------:R-:W-:Y:S01]  /*0200*/  STG.E.U8 desc[UR4][R2.64+0x2], RZ ;  /* 0x000002ff02007986 */ /* 0x000fe2000c101104 */
[----:B------:R-:W-:Y:S05]  /*0210*/  EXIT ;  /* 0x000000000000794d */ /* 0x000fea0003800000 */
.L_x_4:
        /* <DEDUP_REMOVED lines=14> */
.L_x_220:


//--------------------- .text.generate_image      --------------------------
	.section	.text.generate_image,"ax",@progbits
	.align	128
        .global         generate_image
        .type           generate_image,@function
        .size           generate_image,(.L_x_221 - generate_image)
        .other          generate_image,@"STO_CUDA_ENTRY STV_DEFAULT"
generate_image:
.text.generate_image:
        /* <DEDUP_REMOVED lines=14> */
[----:B------:R-:W-:Y:S01]  /*00e0*/  IMAD R2, R0, UR6, R5 ;  /* 0x0000000600027c24 */ /* 0x000fe2000f8e0205 */
[----:B------:R-:W-:Y:S01]  /*00f0*/  IADD3 R7, PT, PT, R5, R0, RZ ;  /* 0x0000000005077210 */ /* 0x000fe20007ffe0ff */
[----:B------:R-:W1:Y:S02]  /*0100*/  LDCU.64 UR4, c[0x0][0x358] ;  /* 0x00006b00ff0477ac */ /* 0x000e640008000a00 */
[----:B------:R-:W-:-:S05]  /*0110*/  IMAD R3, R2, 0x3, RZ ;  /* 0x0000000302037824 */ /* 0x000fca00078e02ff */
[----:B0-----:R-:W-:-:S04]  /*0120*/  IADD3 R2, P0, PT, R3, UR8, RZ ;  /* 0x0000000803027c10 */ /* 0x001fc8000ff1e0ff */
[----:B------:R-:W-:-:S05]  /*0130*/  LEA.HI.X.SX32 R3, R3, UR9, 0x1, P0 ;  /* 0x0000000903037c11 */ /* 0x000fca00080f0eff */
[----:B-1----:R-:W-:Y:S04]  /*0140*/  STG.E.U8 desc[UR4][R2.64], R5 ;  /* 0x0000000502007986 */ /* 0x002fe8000c101104 */
[----:B------:R-:W-:Y:S04]  /*0150*/  STG.E.U8 desc[UR4][R2.64+0x1], R0 ;  /* 0x0000010002007986 */ /* 0x000fe8000c101104 */
[----:B------:R-:W-:Y:S01]  /*0160*/  STG.E.U8 desc[UR4][R2.64+0x2], R7 ;  /* 0x0000020702007986 */ /* 0x000fe2000c101104 */
[----:B------:R-:W-:Y:S05]  /*0170*/  EXIT ;  /* 0x000000000000794d */ /* 0x000fea0003800000 */
.L_x_5:
        /* <DEDUP_REMOVED lines=16> */
.L_x_221:


//--------------------- .text.print_str           --------------------------
	.section	.text.print_str,"ax",@progbits
	.align	128
        .global         print_str
        .type           print_str,@function
        .size           print_str,(.L_x_222 - print_str)
        .other          print_str,@"STO_CUDA_ENTRY STV_DEFAULT"
print_str:
.text.print_str:
[----:B------:R-:W0:Y:S08]  /*0000*/  LDC R1, c[0x0][0x37c] ;  /* 0x0000df00ff017b82 */ /* 0x000e300000000800 */
[----:B------:R-:W1:Y:S01]  /*0010*/  LDC.64 R8, c[0x0][0x380] ;  /* 0x0000e000ff087b82 */ /* 0x000e620000000a00 */
[----:B0-----:R-:W-:Y:S01]  /*0020*/  VIADD R1, R1, 0xfffffff8 ;  /* 0xfffffff801017836 */ /* 0x001fe20000000000 */
[----:B------:R-:W-:Y:S01]  /*0030*/  MOV R0, 0x0 ;  /* 0x0000000000007802 */ /* 0x000fe20000000f00 */
[----:B------:R-:W0:Y:S01]  /*0040*/  LDCU UR4, c[0x0][0x2f8] ;  /* 0x00005f00ff0477ac */ /* 0x000e220008000800 */
[----:B------:R-:W2:Y:S04]  /*0050*/  LDCU.64 UR6, c[0x4][0x48] ;  /* 0x01000900ff0677ac */ /* 0x000ea80008000a00 */
[----:B------:R3:W4:Y:S01]  /*0060*/  LDC.64 R2, c[0x4][R0] ;  /* 0x0100000000027b82 */ /* 0x0007220000000a00 */
[----:B------:R-:W5:Y:S01]  /*0070*/  LDCU UR5, c[0x0][0x2fc] ;  /* 0x00005f80ff0577ac */ /* 0x000f620008000800 */
[----:B0-----:R-:W-:Y:S01]  /*0080*/  IADD3 R6, P0, PT, R1, UR4, RZ ;  /* 0x0000000401067c10 */ /* 0x001fe2000ff1e0ff */
[----:B-1----:R3:W-:Y:S01]  /*0090*/  STL.64 [R1], R8 ;  /* 0x0000000801007387 */ /* 0x0027e20000100a00 */
[----:B--2---:R-:W-:Y:S01]  /*00a0*/  IMAD.U32 R4, RZ, RZ, UR6 ;  /* 0x00000006ff047e24 */ /* 0x004fe2000f8e00ff */
[----:B------:R-:W-:-:S02]  /*00b0*/  MOV R5, UR7 ;  /* 0x0000000700057c02 */ /* 0x000fc40008000f00 */
[----:B-----5:R-:W-:-:S08]  /*00c0*/  IMAD.X R7, RZ, RZ, UR5, P0 ;  /* 0x00000005ff077e24 */ /* 0x020fd000080e06ff */
[----:B------:R-:W-:-:S07]  /*00d0*/  LEPC R20, `(.L_x_6) ;  /* 0x000000001014794e */ /* 0x000fce0000000000 */
[----:B---34-:R-:W-:Y:S05]  /*00e0*/  CALL.ABS.NOINC R2 ;  /* 0x0000000002007343 */ /* 0x018fea0003c00000 */
.L_x_6:
[----:B------:R-:W-:Y:S05]  /*00f0*/  EXIT ;  /* 0x000000000000794d */ /* 0x000fea0003800000 */
.L_x_7:
        /* <DEDUP_REMOVED lines=16> */
.L_x_222:


//--------------------- .text.raymarch            --------------------------
	.section	.text.raymarch,"ax",@progbits
	.align	128
        .global         raymarch
        .type           raymarch,@function
        .size           raymarch,(.L_x_214 - raymarch)
        .other          raymarch,@"STO_CUDA_ENTRY STV_DEFAULT"
raymarch:
.text.raymarch:
        /* <DEDUP_REMOVED lines=11> */
[----:B------:R-:W-:Y:S01]  /*00b0*/  ISETP.GE.OR P0, PT, R10, UR6, P0 ;  /* 0x000000060a007c0c */ /* 0x000fe20008706670 */
[----:B------:R-:W-:-:S12]  /*00c0*/  IMAD R10, R3, UR6, R10 ;  /* 0x00000006030a7c24 */ /* 0x000fd8000f8e020a */
[----:B------:R-:W-:Y:S05]  /*00d0*/  @P0 EXIT ;  /* 0x000000000000094d */ /* 0x000fea0003800000 */
[----:B------:R-:W0:Y:S01]  /*00e0*/  LDC.64 R2, c[0x0][0x388] ;  /* 0x0000e200ff027b82 */ /* 0x000e220000000a00 */
[----:B------:R-:W1:Y:S01]  /*00f0*/  LDCU.64 UR8, c[0x0][0x358] ;  /* 0x00006b00ff0877ac */ /* 0x000e620008000a00 */
[----:B------:R-:W-:Y:S01]  /*0100*/  IMAD R7, R10, 0x3, RZ ;  /* 0x000000030a077824 */ /* 0x000fe200078e02ff */
[----:B------:R-:W2:Y:S05]  /*0110*/  LDCU UR4, c[0x0][0x3a0] ;  /* 0x00007400ff0477ac */ /* 0x000eaa0008000800 */
[----:B------:R-:W3:Y:S01]  /*0120*/  LDC.64 R4, c[0x0][0x390] ;  /* 0x0000e400ff047b82 */ /* 0x000ee20000000a00 */
[----:B0-----:R-:W-:-:S05]  /*0130*/  IMAD.WIDE R2, R7, 0x4, R2 ;  /* 0x0000000407027825 */ /* 0x001fca00078e0202 */
[----:B-1----:R0:W5:Y:S01]  /*0140*/  LDG.E R63, desc[UR8][R2.64] ;  /* 0x00000008023f7981 */ /* 0x002162000c1e1900 */
[----:B---3--:R-:W-:-:S03]  /*0150*/  IMAD.WIDE R4, R7, 0x4, R4 ;  /* 0x0000000407047825 */ /* 0x008fc600078e0204 */
[----:B------:R0:W5:Y:S04]  /*0160*/  LDG.E R62, desc[UR8][R2.64+0x4] ;  /* 0x00000408023e7981 */ /* 0x000168000c1e1900 */
[----:B------:R0:W5:Y:S04]  /*0170*/  LDG.E R65, desc[UR8][R2.64+0x8] ;  /* 0x0000080802417981 */ /* 0x000168000c1e1900 */
[----:B------:R0:W5:Y:S04]  /*0180*/  LDG.E R64, desc[UR8][R4.64] ;  /* 0x0000000804407981 */ /* 0x000168000c1e1900 */
[----:B------:R0:W5:Y:S04]  /*0190*/  LDG.E R67, desc[UR8][R4.64+0x4] ;  /* 0x0000040804437981 */ /* 0x000168000c1e1900 */
[----:B------:R0:W5:Y:S01]  /*01a0*/  LDG.E R66, desc[UR8][R4.64+0x8] ;  /* 0x0000080804427981 */ /* 0x000162000c1e1900 */
[----:B--2---:R-:W-:-:S09]  /*01b0*/  UISETP.GE.AND UP0, UPT, UR4, 0x1, UPT ;  /* 0x000000010400788c */ /* 0x004fd2000bf06270 */
[----:B0-----:R-:W-:Y:S05]  /*01c0*/  BRA.U !UP0, `(.L_x_8) ;  /* 0x0000001108487547 */ /* 0x001fea000b800000 */
[----:B------:R-:W-:Y:S01]  /*01d0*/  HFMA2 R68, -RZ, RZ, 0, 0 ;  /* 0x00000000ff447431 */ /* 0x000fe200000001ff */
[----:B------:R-:W-:Y:S01]  /*01e0*/  BSSY.RECONVERGENT B0, `(.L_x_9) ;  /* 0x000010c000007945 */ /* 0x000fe20003800200 */
[----:B------:R-:W-:Y:S01]  /*01f0*/  HFMA2 R13, -RZ, RZ, 0, 0 ;  /* 0x00000000ff0d7431 */ /* 0x000fe200000001ff */
[----:B------:R-:W-:Y:S01]  /*0200*/  MOV R72, RZ ;  /* 0x000000ff00487202 */ /* 0x000fe20000000f00 */
[----:B------:R-:W-:Y:S01]  /*0210*/  HFMA2 R61, -RZ, RZ, 0, 0 ;  /* 0x00000000ff3d7431 */ /* 0x000fe200000001ff */
[----:B------:R-:W-:Y:S02]  /*0220*/  CS2R R6, SRZ ;  /* 0x0000000000067805 */ /* 0x000fe4000001ff00 */
[----:B------:R-:W-:Y:S02]  /*0230*/  CS2R R8, SRZ ;  /* 0x0000000000087805 */ /* 0x000fe4000001ff00 */
[----:B------:R-:W-:Y:S02]  /*0240*/  CS2R R14, SRZ ;  /* 0x00000000000e7805 */ /* 0x000fe4000001ff00 */
[----:B------:R-:W-:-:S02]  /*0250*/  CS2R R16, SRZ ;  /* 0x0000000000107805 */ /* 0x000fc4000001ff00 */
[----:B------:R-:W-:Y:S02]  /*0260*/  MOV R18, RZ ;  /* 0x000000ff00127202 */ /* 0x000fe40000000f00 */
[----:B------:R-:W-:-:S07]  /*0270*/  MOV R58, RZ ;  /* 0x000000ff003a7202 */ /* 0x000fce0000000f00 */
.L_x_37:
[----:B------:R-:W0:Y:S01]  /*0280*/  LDCU.64 UR4, c[0x0][0x398] ;  /* 0x00007300ff0477ac */ /* 0x000e220008000a00 */
[----:B------:R-:W-:Y:S01]  /*0290*/  MOV R69, 0x60ad78ec ;  /* 0x60ad78ec00457802 */ /* 0x000fe20000000f00 */
[----:B------:R-:W1:Y:S01]  /*02a0*/  LDCU UR6, c[0x0][0x3a0] ;  /* 0x00007400ff0677ac */ /* 0x000e620008000800 */
[----:B0-----:R-:W-:Y:S02]  /*02b0*/  UIADD3 UR4, UP0, UPT, UR4, 0x50, URZ ;  /* 0x0000005004047890 */ /* 0x001fe4000ff1e0ff */
[----:B-1----:R-:W-:Y:S02]  /*02c0*/  UIADD3 UR6, UPT, UPT, -UR6, URZ, URZ ;  /* 0x000000ff06067290 */ /* 0x002fe4000fffe1ff */
[----:B------:R-:W-:Y:S02]  /*02d0*/  UIADD3.X UR5, UPT, UPT, URZ, UR5, URZ, UP0, !UPT ;  /* 0x00000005ff057290 */ /* 0x000fe400087fe4ff */
[----:B------:R-:W-:Y:S02]  /*02e0*/  MOV R2, UR4 ;  /* 0x0000000400027c02 */ /* 0x000fe40008000f00 */
[----:B------:R-:W-:-:S02]  /*02f0*/  MOV R70, UR6 ;  /* 0x0000000600467c02 */ /* 0x000fc40008000f00 */
[----:B------:R-:W-:-:S07]  /*0300*/  MOV R3, UR5 ;  /* 0x0000000500037c02 */ /* 0x000fce0008000f00 */
.L_x_35:
[----:B------:R-:W2:Y:S01]  /*0310*/  LDG.E R0, desc[UR8][R2.64+0x48] ;  /* 0x0000480802007981 */ /* 0x000ea2000c1e1900 */
[----:B------:R-:W-:-:S04]  /*0320*/  IADD3 R70, PT, PT, R70, 0x1, RZ ;  /* 0x0000000146467810 */ /* 0x000fc80007ffe0ff */
[----:B------:R-:W-:Y:S02]  /*0330*/  ISETP.NE.AND P1, PT, R70, RZ, PT ;  /* 0x000000ff4600720c */ /* 0x000fe40003f25270 */
[----:B--2---:R-:W-:-:S13]  /*0340*/  ISETP.NE.AND P0, PT, R0, RZ, PT ;  /* 0x000000ff0000720c */ /* 0x004fda0003f05270 */
[----:B-----5:R-:W-:Y:S05]  /*0350*/  @!P0 BRA `(.L_x_10) ;  /* 0x0000000c009c8947 */ /* 0x020fea0003800000 */
[----:B------:R-:W2:Y:S04]  /*0360*/  LDG.E.64 R4, desc[UR8][R2.64] ;  /* 0x0000000802047981 */ /* 0x000ea8000c1e1b00 */
[----:B------:R-:W3:Y:S04]  /*0370*/  LDG.E.64 R22, desc[UR8][R2.64+0x8] ;  /* 0x0000080802167981 */ /* 0x000ee8000c1e1b00 */
[----:B------:R-:W4:Y:S04]  /*0380*/  LDG.E.64 R24, desc[UR8][R2.64+0x10] ;  /* 0x0000100802187981 */ /* 0x000f28000c1e1b00 */
[----:B------:R-:W4:Y:S04]  /*0390*/  LDG.E.64 R26, desc[UR8][R2.64+0x18] ;  /* 0x00001808021a7981 */ /* 0x000f28000c1e1b00 */
[----:B------:R-:W4:Y:S04]  /*03a0*/  LDG.E.64 R28, desc[UR8][R2.64+0x20] ;  /* 0x00002008021c7981 */ /* 0x000f28000c1e1b00 */
[----:B------:R-:W4:Y:S04]  /*03b0*/  LDG.E.64 R30, desc[UR8][R2.64+-0x50] ;  /* 0xffffb008021e7981 */ /* 0x000f28000c1e1b00 */
[----:B------:R0:W5:Y:S04]  /*03c0*/  LDG.E.64 R32, desc[UR8][R2.64+-0x10] ;  /* 0xfffff00802207981 */ /* 0x000168000c1e1b00 */
[----:B------:R0:W5:Y:S04]  /*03d0*/  LDG.E.64 R34, desc[UR8][R2.64+-0x18] ;  /* 0xffffe80802227981 */ /* 0x000168000c1e1b00 */
[----:B------:R0:W5:Y:S04]  /*03e0*/  LDG.E.64 R36, desc[UR8][R2.64+-0x20] ;  /* 0xffffe00802247981 */ /* 0x000168000c1e1b00 */
[----:B------:R0:W5:Y:S04]  /*03f0*/  LDG.E.64 R38, desc[UR8][R2.64+-0x28] ;  /* 0xffffd80802267981 */ /* 0x000168000c1e1b00 */
[----:B------:R0:W5:Y:S04]  /*0400*/  LDG.E.64 R40, desc[UR8][R2.64+-0x30] ;  /* 0xffffd00802287981 */ /* 0x000168000c1e1b00 */
[----:B------:R0:W5:Y:S04]  /*0410*/  LDG.E.64 R42, desc[UR8][R2.64+-0x48] ;  /* 0xffffb808022a7981 */ /* 0x000168000c1e1b00 */
[----:B------:R0:W5:Y:S04]  /*0420*/  LDG.E.64 R44, desc[UR8][R2.64+-0x8] ;  /* 0xfffff808022c7981 */ /* 0x000168000c1e1b00 */
[----:B------:R0:W5:Y:S04]  /*0430*/  LDG.E.64 R46, desc[UR8][R2.64+-0x38] ;  /* 0xffffc808022e7981 */ /* 0x000168000c1e1b00 */
[----:B------:R0:W5:Y:S01]  /*0440*/  LDG.E.64 R48, desc[UR8][R2.64+-0x40] ;  /* 0xffffc00802307981 */ /* 0x000162000c1e1b00 */
[----:B--2---:R-:W-:-:S04]  /*0450*/  FSETP.NEU.AND P0, PT, R5, RZ, PT ;  /* 0x000000ff0500720b */ /* 0x004fc80003f0d000 */
[----:B------:R-:W-:-:S04]  /*0460*/  FSETP.EQ.AND P0, PT, R4, RZ, !P0 ;  /* 0x000000ff0400720b */ /* 0x000fc80004702000 */
[----:B---3--:R-:W-:-:S04]  /*0470*/  FSETP.EQ.AND P0, PT, R22, RZ, P0 ;  /* 0x000000ff1600720b */ /* 0x008fc80000702000 */
[----:B------:R-:W-:-:S04]  /*0480*/  FSETP.EQ.AND P0, PT, R23, RZ, P0 ;  /* 0x000000ff1700720b */ /* 0x000fc80000702000 */
[----:B----4-:R-:W-:Y:S02]  /*0490*/  FSETP.EQ.AND P0, PT, R24, RZ, P0 ;  /* 0x000000ff1800720b */ /* 0x010fe40000702000 */
[----:B------:R-:W-:Y:S02]  /*04a0*/  FSETP.EQ.AND P3, PT, R28, RZ, PT ;  /* 0x000000ff1c00720b */ /* 0x000fe40003f62000 */
[----:B------:R-:W-:Y:S02]  /*04b0*/  FSETP.EQ.AND P0, PT, R25, RZ, P0 ;  /* 0x000000ff1900720b */ /* 0x000fe40000702000 */
[----:B------:R-:W-:Y:S02]  /*04c0*/  ISETP.NE.AND P2, PT, R30, RZ, PT ;  /* 0x000000ff1e00720c */ /* 0x000fe40003f45270 */
[----:B------:R-:W-:-:S04]  /*04d0*/  FSETP.EQ.AND P0, PT, R26, RZ, P0 ;  /* 0x000000ff1a00720b */ /* 0x000fc80000702000 */
[----:B------:R-:W-:-:S13]  /*04e0*/  FSETP.EQ.AND P0, PT, R27, RZ, P0 ;  /* 0x000000ff1b00720b */ /* 0x000fda0000702000 */
[----:B0-----:R-:W-:Y:S05]  /*04f0*/  @P0 BRA P3, `(.L_x_11) ;  /* 0x0000000000980947 */ /* 0x001fea0001800000 */
[----:B------:R-:W2:Y:S04]  /*0500*/  LDG.E.64 R50, desc[UR8][R2.64+0x30] ;  /* 0x0000300802327981 */ /* 0x000ea8000c1e1b00 */
[----:B------:R-:W3:Y:S04]  /*0510*/  LDG.E.64 R52, desc[UR8][R2.64+0x28] ;  /* 0x0000280802347981 */ /* 0x000ee8000c1e1b00 */
[----:B------:R-:W4:Y:S04]  /*0520*/  LDG.E.64 R54, desc[UR8][R2.64+0x40] ;  /* 0x0000400802367981 */ /* 0x000f28000c1e1b00 */
[----:B------:R-:W4:Y:S01]  /*0530*/  LDG.E.64 R56, desc[UR8][R2.64+0x38] ;  /* 0x0000380802387981 */ /* 0x000f22000c1e1b00 */
[----:B-----5:R-:W-:Y:S01]  /*0540*/  FADD R73, R62, -R49 ;  /* 0x800000313e497221 */ /* 0x020fe20000000000 */
[----:B------:R-:W-:-:S03]  /*0550*/  FADD R0, R63, -R48 ;  /* 0x800000303f007221 */ /* 0x000fc60000000000 */
[-C--:B--2---:R-:W-:Y:S01]  /*0560*/  FMUL R51, R51, R73.reuse ;  /* 0x0000004933337220 */ /* 0x084fe20000400000 */
[----:B---3--:R-:W-:-:S03]  /*0570*/  FMUL R52, R52, R73 ;  /* 0x0000004934347220 */ /* 0x008fc60000400000 */
[-C--:B------:R-:W-:Y:S01]  /*0580*/  FFMA R51, R50, R0.reuse, R51 ;  /* 0x0000000032337223 */ /* 0x080fe20000000033 */
[----:B----4-:R-:W-:Y:S01]  /*0590*/  FMUL R54, R54, R73 ;  /* 0x0000004936367220 */ /* 0x010fe20000400000 */
[----:B------:R-:W-:-:S03]  /*05a0*/  FFMA R52, R29, R0, R52 ;  /* 0x000000001d347223 */ /* 0x000fc60000000034 */
[----:B------:R-:W-:Y:S01]  /*05b0*/  FFMA R54, R57, R0, R54 ;  /* 0x0000000039367223 */ /* 0x000fe20000000036 */
[----:B------:R-:W-:-:S04]  /*05c0*/  FADD R0, R65, -R46 ;  /* 0x8000002e41007221 */ /* 0x000fc80000000000 */
[-C--:B------:R-:W-:Y:S01]  /*05d0*/  FFMA R52, R53, R0.reuse, R52 ;  /* 0x0000000035347223 */ /* 0x080fe20000000034 */
[----:B------:R-:W-:Y:S02]  /*05e0*/  HFMA2 R53, -RZ, RZ, 1.75, 0 ;  /* 0x3f000000ff357431 */ /* 0x000fe400000001ff */
[-C--:B------:R-:W-:Y:S01]  /*05f0*/  FFMA R51, R56, R0.reuse, R51 ;  /* 0x0000000038337223 */ /* 0x080fe20000000033 */
[----:B------:R-:W-:-:S04]  /*0600*/  FFMA R54, R55, R0, R54 ;  /* 0x0000000037367223 */ /* 0x000fc80000000036 */
[C---:B------:R-:W-:Y:S02]  /*0610*/  LOP3.LUT R50, R53.reuse, 0x80000000, R51, 0xb8, !PT ;  /* 0x8000000035327812 */ /* 0x040fe400078eb833 */
[----:B------:R-:W-:-:S03]  /*0620*/  LOP3.LUT R29, R53, 0x80000000, R52, 0xb8, !PT ;  /* 0x80000000351d7812 */ /* 0x000fc600078eb834 */
[----:B------:R-:W-:Y:S01]  /*0630*/  FADD.RZ R50, R51, R50 ;  /* 0x0000003233327221 */ /* 0x000fe2000000c000 */
[----:B------:R-:W-:Y:S01]  /*0640*/  LOP3.LUT R51, R53, 0x80000000, R54, 0xb8, !PT ;  /* 0x8000000035337812 */ /* 0x000fe200078eb836 */
[----:B------:R-:W-:-:S04]  /*0650*/  FADD.RZ R29, R52, R29 ;  /* 0x0000001d341d7221 */ /* 0x000fc8000000c000 */
[----:B------:R-:W0:Y:S01]  /*0660*/  FRND.TRUNC R50, R50 ;  /* 0x0000003200327307 */ /* 0x000e22000020d000 */
[----:B------:R-:W-:-:S07]  /*0670*/  FADD.RZ R51, R54, R51 ;  /* 0x0000003336337221 */ /* 0x000fce000000c000 */
[----:B------:R-:W1:Y:S01]  /*0680*/  FRND.TRUNC R29, R29 ;  /* 0x0000001d001d7307 */ /* 0x000e62000020d000 */
[----:B0-----:R-:W-:-:S07]  /*0690*/  FMUL R53, R5, R50 ;  /* 0x0000003205357220 */ /* 0x001fce0000400000 */
[----:B------:R-:W0:Y:S01]  /*06a0*/  FRND.TRUNC R51, R51 ;  /* 0x0000003300337307 */ /* 0x000e22000020d000 */
[-C--:B------:R-:W-:Y:S01]  /*06b0*/  FMUL R0, R24, R50.reuse ;  /* 0x0000003218007220 */ /* 0x080fe20000400000 */
[----:B------:R-:W-:Y:S01]  /*06c0*/  FMUL R55, R27, R50 ;  /* 0x000000321b377220 */ /* 0x000fe20000400000 */
[-C--:B-1----:R-:W-:Y:S02]  /*06d0*/  FFMA R53, R4, R29.reuse, R53 ;  /* 0x0000001d04357223 */ /* 0x082fe40000000035 */
[-C--:B------:R-:W-:Y:S01]  /*06e0*/  FFMA R0, R23, R29.reuse, R0 ;  /* 0x0000001d17007223 */ /* 0x080fe20000000000 */
[----:B------:R-:W-:Y:S01]  /*06f0*/  FFMA R55, R26, R29, R55 ;  /* 0x0000001d1a377223 */ /* 0x000fe20000000037 */
[-C--:B0-----:R-:W-:Y:S02]  /*0700*/  FFMA R53, R22, R51.reuse, R53 ;  /* 0x0000003316357223 */ /* 0x081fe40000000035 */
[-C--:B------:R-:W-:Y:S01]  /*0710*/  FFMA R0, R25, R51.reuse, R0 ;  /* 0x0000003319007223 */ /* 0x080fe20000000000 */
[----:B------:R-:W-:Y:S01]  /*0720*/  FFMA R55, R28, R51, R55 ;  /* 0x000000331c377223 */ /* 0x000fe20000000037 */
[----:B------:R-:W-:-:S02]  /*0730*/  FADD R48, R48, R53 ;  /* 0x0000003530307221 */ /* 0x000fc40000000000 */
[----:B------:R-:W-:Y:S01]  /*0740*/  FADD R49, R49, R0 ;  /* 0x0000000031317221 */ /* 0x000fe20000000000 */
[----:B------:R-:W-:-:S07]  /*0750*/  FADD R46, R46, R55 ;  /* 0x000000372e2e7221 */ /* 0x000fce0000000000 */
.L_x_11:
[----:B------:R-:W-:Y:S04]  /*0760*/  BSSY.RECONVERGENT B1, `(.L_x_12) ;  /* 0x000008d000017945 */ /* 0x000fe80003800200 */
[----:B------:R-:W-:Y:S05]  /*0770*/  @!P2 BRA `(.L_x_13) ;  /* 0x0000000000a8a947 */ /* 0x000fea0003800000 */
[----:B------:R-:W-:Y:S01]  /*0780*/  ISETP.NE.AND P0, PT, R30, 0x1, PT ;  /* 0x000000011e00780c */ /* 0x000fe20003f05270 */
[----:B------:R-:W-:-:S12]  /*0790*/  IMAD.MOV.U32 R0, RZ, RZ, 0x4e6e6b28 ;  /* 0x4e6e6b28ff007424 */ /* 0x000fd800078e00ff */
[----:B------:R-:W-:Y:S05]  /*07a0*/  @P0 BRA `(.L_x_14) ;  /* 0x0000000800200947 */ /* 0x000fea0003800000 */
[----:B-----5:R-:W-:Y:S01]  /*07b0*/  FADD R0, R63, -R48 ;  /* 0x800000303f007221 */ /* 0x020fe20000000000 */
[----:B------:R-:W-:Y:S01]  /*07c0*/  FADD R29, R62, -R49 ;  /* 0x800000313e1d7221 */ /* 0x000fe20000000000 */
[----:B------:R-:W-:Y:S01]  /*07d0*/  FADD R50, R65, -R46 ;  /* 0x8000002e41327221 */ /* 0x000fe20000000000 */
[----:B------:R-:W-:Y:S01]  /*07e0*/  BSSY.RECONVERGENT B2, `(.L_x_15) ;  /* 0x0000021000027945 */ /* 0x000fe20003800200 */
[-C--:B------:R-:W-:Y:S01]  /*07f0*/  FMUL R52, R38, R0.reuse ;  /* 0x0000000026347220 */ /* 0x080fe20000400000 */
[-C--:B------:R-:W-:Y:S01]  /*0800*/  FMUL R51, R47, R0.reuse ;  /* 0x000000002f337220 */ /* 0x080fe20000400000 */
[----:B------:R-:W-:Y:S02]  /*0810*/  FMUL R55, R37, R0 ;  /* 0x0000000025377220 */ /* 0x000fe40000400000 */
[-C--:B------:R-:W-:Y:S01]  /*0820*/  FFMA R53, R39, R29.reuse, R52 ;  /* 0x0000001d27357223 */ /* 0x080fe20000000034 */
[-C--:B------:R-:W-:Y:S01]  /*0830*/  FFMA R0, R40, R29.reuse, R51 ;  /* 0x0000001d28007223 */ /* 0x080fe20000000033 */
[----:B------:R-:W-:-:S02]  /*0840*/  FFMA R52, R34, R29, R55 ;  /* 0x0000001d22347223 */ /* 0x000fc40000000037 */
[-C--:B------:R-:W-:Y:S01]  /*0850*/  FFMA R53, R36, R50.reuse, R53 ;  /* 0x0000003224357223 */ /* 0x080fe20000000035 */
[-C--:B------:R-:W-:Y:S01]  /*0860*/  FFMA R0, R41, R50.reuse, R0 ;  /* 0x0000003229007223 */ /* 0x080fe20000000000 */
[----:B------:R-:W-:Y:S02]  /*0870*/  FFMA R52, R35, R50, R52 ;  /* 0x0000003223347223 */ /* 0x000fe40000000034 */
[----:B------:R-:W-:Y:S01]  /*0880*/  FADD R53, -R42, |R53| ;  /* 0x400000352a357221 */ /* 0x000fe20000000100 */
[----:B------:R-:W-:Y:S01]  /*0890*/  FADD R0, -R31, |R0| ;  /* 0x400000001f007221 */ /* 0x000fe20000000100 */
[----:B------:R-:W-:-:S03]  /*08a0*/  FADD R52, -R43, |R52| ;  /* 0x400000342b347221 */ /* 0x000fc60000000100 */
[----:B------:R-:W-:Y:S02]  /*08b0*/  FMNMX R50, RZ, R53, !PT ;  /* 0x00000035ff327209 */ /* 0x000fe40007800000 */
[----:B------:R-:W-:Y:S02]  /*08c0*/  FMNMX R29, RZ, R0, !PT ;  /* 0x00000000ff1d7209 */ /* 0x000fe40007800000 */
[----:B------:R-:W-:Y:S01]  /*08d0*/  FMNMX3 R55, R53, R52, R0, !PT ;  /* 0x0000003435377276 */ /* 0x000fe20007800000 */
[----:B------:R-:W-:Y:S01]  /*08e0*/  FMUL R54, R50, R50 ;  /* 0x0000003232367220 */ /* 0x000fe20000400000 */
[----:B------:R-:W-:Y:S02]  /*08f0*/  FMNMX R50, RZ, R52, !PT ;  /* 0x00000034ff327209 */ /* 0x000fe40007800000 */
[----:B------:R-:W-:Y:S01]  /*0900*/  FMNMX R55, RZ, R55, PT ;  /* 0x00000037ff377209 */ /* 0x000fe20003800000 */
[----:B------:R-:W-:-:S04]  /*0910*/  FFMA R29, R29, R29, R54 ;  /* 0x0000001d1d1d7223 */ /* 0x000fc80000000036 */
[----:B------:R-:W-:-:S04]  /*0920*/  FFMA R29, R50, R50, R29 ;  /* 0x00000032321d7223 */ /* 0x000fc8000000001d */
[----:B------:R0:W1:Y:S01]  /*0930*/  MUFU.RSQ R50, R29 ;  /* 0x0000001d00327308 */ /* 0x0000620000001400 */
[----:B------:R-:W-:-:S04]  /*0940*/  IADD3 R51, PT, PT, R29, -0xd000000, RZ ;  /* 0xf30000001d337810 */ /* 0x000fc80007ffe0ff */
[----:B------:R-:W-:-:S13]  /*0950*/  ISETP.GT.U32.AND P0, PT, R51, 0x727fffff, PT ;  /* 0x727fffff3300780c */ /* 0x000fda0003f04070 */
[----:B01----:R-:W-:Y:S05]  /*0960*/  @!P0 BRA `(.L_x_16) ;  /* 0x0000000000108947 */ /* 0x003fea0003800000 */
[----:B------:R-:W-:Y:S02]  /*0970*/  MOV R0, R29 ;  /* 0x0000001d00007202 */ /* 0x000fe40000000f00 */
[----:B------:R-:W-:-:S07]  /*0980*/  MOV R50, 0x9a0 ;  /* 0x000009a000327802 */ /* 0x000fce0000000f00 */
[----:B------:R-:W-:Y:S05]  /*0990*/  CALL.REL.NOINC `($__internal_1_$__cuda_sm20_sqrt_rn_f32_slowpath) ;  /* 0x0000005000887944 */ /* 0x000fea0003c00000 */
[----:B------:R-:W-:Y:S05]  /*09a0*/  BRA `(.L_x_17) ;  /* 0x0000000000107947 */ /* 0x000fea0003800000 */
.L_x_16:
[----:B------:R-:W-:Y:S01]  /*09b0*/  FMUL.FTZ R0, R29, R50 ;  /* 0x000000321d007220 */ /* 0x000fe20000410000 */
[----:B------:R-:W-:-:S03]  /*09c0*/  FMUL.FTZ R50, R50, 0.5 ;  /* 0x3f00000032327820 */ /* 0x000fc60000410000 */
[----:B------:R-:W-:-:S04]  /*09d0*/  FFMA R29, -R0, R0, R29 ;  /* 0x00000000001d7223 */ /* 0x000fc8000000011d */
[----:B------:R-:W-:-:S07]  /*09e0*/  FFMA R0, R29, R50, R0 ;  /* 0x000000321d007223 */ /* 0x000fce0000000000 */
.L_x_17:
[----:B------:R-:W-:Y:S05]  /*09f0*/  BSYNC.RECONVERGENT B2 ;  /* 0x0000000000027941 */ /* 0x000fea0003800200 */
.L_x_15:
[----:B------:R-:W-:Y:S01]  /*0a00*/  FADD R0, R55, R0 ;  /* 0x0000000037007221 */ /* 0x000fe20000000000 */
[----:B------:R-:W-:Y:S06]  /*0a10*/  BRA `(.L_x_18) ;  /* 0x0000000000547947 */ /* 0x000fec0003800000 */
.L_x_13:
[----:B-----5:R-:W-:Y:S01]  /*0a20*/  FADD R0, -R63, R48 ;  /* 0x000000303f007221 */ /* 0x020fe20000000100 */
[----:B------:R-:W-:Y:S01]  /*0a30*/  FADD R29, -R62, R49 ;  /* 0x000000313e1d7221 */ /* 0x000fe20000000100 */
[----:B------:R-:W-:Y:S02]  /*0a40*/  BSSY.RECONVERGENT B2, `(.L_x_19) ;  /* 0x0000011000027945 */ /* 0x000fe40003800200 */
[----:B------:R-:W-:Y:S01]  /*0a50*/  FMUL R50, R0, R0 ;  /* 0x0000000000327220 */ /* 0x000fe20000400000 */
[----:B------:R-:W-:-:S03]  /*0a60*/  FADD R0, -R65, R46 ;  /* 0x0000002e41007221 */ /* 0x000fc60000000100 */
        /* <DEDUP_REMOVED lines=10> */
.L_x_20:
[----:B------:R-:W-:Y:S01]  /*0b10*/  FMUL.FTZ R0, R29, R50 ;  /* 0x000000321d007220 */ /* 0x000fe20000410000 */
[----:B------:R-:W-:-:S03]  /*0b20*/  FMUL.FTZ R50, R50, 0.5 ;  /* 0x3f00000032327820 */ /* 0x000fc60000410000 */
[----:B------:R-:W-:-:S04]  /*0b30*/  FFMA R29, -R0, R0, R29 ;  /* 0x00000000001d7223 */ /* 0x000fc8000000011d */
[----:B------:R-:W-:-:S07]  /*0b40*/  FFMA R0, R29, R50, R0 ;  /* 0x000000321d007223 */ /* 0x000fce0000000000 */
.L_x_21:
[----:B------:R-:W-:Y:S05]  /*0b50*/  BSYNC.RECONVERGENT B2 ;  /* 0x0000000000027941 */ /* 0x000fea0003800200 */
.L_x_19:
[----:B------:R-:W-:-:S07]  /*0b60*/  FADD R0, -R31, R0 ;  /* 0x000000001f007221 */ /* 0x000fce0000000100 */
.L_x_18:
[----:B------:R-:W-:-:S13]  /*0b70*/  FSETP.GEU.AND P0, PT, R0, RZ, PT ;  /* 0x000000ff0000720b */ /* 0x000fda0003f0e000 */
[----:B------:R-:W-:Y:S05]  /*0b80*/  @P0 BRA `(.L_x_14) ;  /* 0x0000000400280947 */ /* 0x000fea0003800000 */
[----:B------:R-:W-:Y:S01]  /*0b90*/  FADD R0, -R63, R48 ;  /* 0x000000303f007221 */ /* 0x000fe20000000100 */
        /* <DEDUP_REMOVED lines=10> */
[----:B------:R-:W-:-:S07]  /*0c40*/  MOV R50, 0xc60 ;  /* 0x00000c6000327802 */ /* 0x000fce0000000f00 */
[----:B------:R-:W-:Y:S05]  /*0c50*/  CALL.REL.NOINC `($__internal_1_$__cuda_sm20_sqrt_rn_f32_slowpath) ;  /* 0x0000004c00d87944 */ /* 0x000fea0003c00000 */
[----:B------:R-:W-:Y:S01]  /*0c60*/  MOV R55, R0 ;  /* 0x0000000000377202 */ /* 0x000fe20000000f00 */
[----:B------:R-:W-:Y:S06]  /*0c70*/  BRA `(.L_x_24) ;  /* 0x0000000000107947 */ /* 0x000fec0003800000 */
.L_x_23:
[----:B------:R-:W-:Y:S01]  /*0c80*/  FMUL.FTZ R55, R0, R29 ;  /* 0x0000001d00377220 */ /* 0x000fe20000410000 */
[----:B------:R-:W-:-:S03]  /*0c90*/  FMUL.FTZ R29, R29, 0.5 ;  /* 0x3f0000001d1d7820 */ /* 0x000fc60000410000 */
[----:B------:R-:W-:-:S04]  /*0ca0*/  FFMA R0, -R55, R55, R0 ;  /* 0x0000003737007223 */ /* 0x000fc80000000100 */
[----:B------:R-:W-:-:S07]  /*0cb0*/  FFMA R55, R0, R29, R55 ;  /* 0x0000001d00377223 */ /* 0x000fce0000000037 */
.L_x_24:
[----:B------:R-:W-:Y:S05]  /*0cc0*/  BSYNC.RECONVERGENT B2 ;  /* 0x0000000000027941 */ /* 0x000fea0003800200 */
.L_x_22:
[----:B------:R-:W-:-:S04]  /*0cd0*/  FMUL R23, R23, R23 ;  /* 0x0000001717177220 */ /* 0x000fc80000400000 */
[----:B------:R-:W-:-:S04]  /*0ce0*/  FFMA R23, R4, R4, R23 ;  /* 0x0000000404177223 */ /* 0x000fc80000000017 */
[----:B------:R-:W-:-:S04]  /*0cf0*/  FFMA R23, R26, R26, R23 ;  /* 0x0000001a1a177223 */ /* 0x000fc80000000017 */
[----:B------:R0:W1:Y:S01]  /*0d00*/  MUFU.RSQ R0, R23 ;  /* 0x0000001700007308 */ /* 0x0000620000001400 */
[----:B------:R-:W-:-:S04]  /*0d10*/  IADD3 R4, PT, PT, R23, -0xd000000, RZ ;  /* 0xf300000017047810 */ /* 0x000fc80007ffe0ff */
[----:B------:R-:W-:-:S13]  /*0d20*/  ISETP.GT.U32.AND P0, PT, R4, 0x727fffff, PT ;  /* 0x727fffff0400780c */ /* 0x000fda0003f04070 */
[----:B01----:R-:W-:Y:S05]  /*0d30*/  @!P0 BRA `(.L_x_25) ;  /* 0x00000000001c8947 */ /* 0x003fea0003800000 */
[----:B------:R-:W-:Y:S01]  /*0d40*/  BSSY.RECONVERGENT B2, `(.L_x_26) ;  /* 0x0000004000027945 */ /* 0x000fe20003800200 */
[----:B------:R-:W-:Y:S02]  /*0d50*/  MOV R0, R23 ;  /* 0x0000001700007202 */ /* 0x000fe40000000f00 */
[----:B------:R-:W-:-:S07]  /*0d60*/  MOV R50, 0xd80 ;  /* 0x00000d8000327802 */ /* 0x000fce0000000f00 */
[----:B------:R-:W-:Y:S05]  /*0d70*/  CALL.REL.NOINC `($__internal_1_$__cuda_sm20_sqrt_rn_f32_slowpath) ;  /* 0x0000004c00907944 */ /* 0x000fea0003c00000 */
[----:B------:R-:W-:Y:S05]  /*0d80*/  BSYNC.RECONVERGENT B2 ;  /* 0x0000000000027941 */ /* 0x000fea0003800200 */
.L_x_26:
[----:B------:R-:W-:Y:S01]  /*0d90*/  MOV R4, R0 ;  /* 0x0000000000047202 */ /* 0x000fe20000000f00 */
[----:B------:R-:W-:Y:S06]  /*0da0*/  BRA `(.L_x_27) ;  /* 0x0000000000107947 */ /* 0x000fec0003800000 */
.L_x_25:
[----:B------:R-:W-:Y:S01]  /*0db0*/  FMUL.FTZ R4, R23, R0 ;  /* 0x0000000017047220 */ /* 0x000fe20000410000 */
[----:B------:R-:W-:-:S03]  /*0dc0*/  FMUL.FTZ R0, R0, 0.5 ;  /* 0x3f00000000007820 */ /* 0x000fc60000410000 */
[----:B------:R-:W-:-:S04]  /*0dd0*/  FFMA R23, -R4, R4, R23 ;  /* 0x0000000404177223 */ /* 0x000fc80000000117 */
[----:B------:R-:W-:-:S07]  /*0de0*/  FFMA R4, R23, R0, R4 ;  /* 0x0000000017047223 */ /* 0x000fce0000000004 */
.L_x_27:
        /* <DEDUP_REMOVED lines=8> */
[----:B------:R-:W-:-:S07]  /*0e70*/  MOV R50, 0xe90 ;  /* 0x00000e9000327802 */ /* 0x000fce0000000f00 */
[----:B------:R-:W-:Y:S05]  /*0e80*/  CALL.REL.NOINC `($__internal_1_$__cuda_sm20_sqrt_rn_f32_slowpath) ;  /* 0x0000004c004c7944 */ /* 0x000fea0003c00000 */
[----:B------:R-:W-:Y:S05]  /*0e90*/  BSYNC.RECONVERGENT B2 ;  /* 0x0000000000027941 */ /* 0x000fea0003800200 */
.L_x_29:
[----:B------:R-:W-:Y:S01]  /*0ea0*/  MOV R5, R0 ;  /* 0x0000000000057202 */ /* 0x000fe20000000f00 */
[----:B------:R-:W-:Y:S06]  /*0eb0*/  BRA `(.L_x_30) ;  /* 0x0000000000107947 */ /* 0x000fec0003800000 */
.L_x_28:
[----:B------:R-:W-:Y:S01]  /*0ec0*/  FMUL.FTZ R5, R0, R23 ;  /* 0x0000001700057220 */ /* 0x000fe20000410000 */
[----:B------:R-:W-:-:S03]  /*0ed0*/  FMUL.FTZ R23, R23, 0.5 ;  /* 0x3f00000017177820 */ /* 0x000fc60000410000 */
[----:B------:R-:W-:-:S04]  /*0ee0*/  FFMA R0, -R5, R5, R0 ;  /* 0x0000000505007223 */ /* 0x000fc80000000100 */
[----:B------:R-:W-:-:S07]  /*0ef0*/  FFMA R5, R0, R23, R5 ;  /* 0x0000001700057223 */ /* 0x000fce0000000005 */
.L_x_30:
[----:B------:R-:W-:-:S04]  /*0f00*/  FMUL R25, R25, R25 ;  /* 0x0000001919197220 */ /* 0x000fc80000400000 */
[----:B------:R-:W-:-:S04]  /*0f10*/  FFMA R25, R22, R22, R25 ;  /* 0x0000001616197223 */ /* 0x000fc80000000019 */
[----:B------:R-:W-:-:S04]  /*0f20*/  FFMA R25, R28, R28, R25 ;  /* 0x0000001c1c197223 */ /* 0x000fc80000000019 */
[----:B------:R-:W-:Y:S01]  /*0f30*/  VIADD R0, R25, 0xf3000000 ;  /* 0xf300000019007836 */ /* 0x000fe20000000000 */
[----:B------:R0:W1:Y:S04]  /*0f40*/  MUFU.RSQ R22, R25 ;  /* 0x0000001900167308 */ /* 0x0000680000001400 */
[----:B------:R-:W-:-:S13]  /*0f50*/  ISETP.GT.U32.AND P0, PT, R0, 0x727fffff, PT ;  /* 0x727fffff0000780c */ /* 0x000fda0003f04070 */
[----:B01----:R-:W-:Y:S05]  /*0f60*/  @!P0 BRA `(.L_x_31) ;  /* 0x0000000000188947 */ /* 0x003fea0003800000 */
[----:B------:R-:W-:Y:S01]  /*0f70*/  BSSY.RECONVERGENT B2, `(.L_x_32) ;  /* 0x0000004000027945 */ /* 0x000fe20003800200 */
[----:B------:R-:W-:Y:S02]  /*0f80*/  MOV R0, R25 ;  /* 0x0000001900007202 */ /* 0x000fe40000000f00 */
[----:B------:R-:W-:-:S07]  /*0f90*/  MOV R50, 0xfb0 ;  /* 0x00000fb000327802 */ /* 0x000fce0000000f00 */
[----:B------:R-:W-:Y:S05]  /*0fa0*/  CALL.REL.NOINC `($__internal_1_$__cuda_sm20_sqrt_rn_f32_slowpath) ;  /* 0x0000004c00047944 */ /* 0x000fea0003c00000 */
[----:B------:R-:W-:Y:S05]  /*0fb0*/  BSYNC.RECONVERGENT B2 ;  /* 0x0000000000027941 */ /* 0x000fea0003800200 */
.L_x_32:
[----:B------:R-:W-:Y:S05]  /*0fc0*/  BRA `(.L_x_33) ;  /* 0x0000000000107947 */ /* 0x000fea0003800000 */
.L_x_31:
[----:B------:R-:W-:Y:S01]  /*0fd0*/  FMUL.FTZ R0, R25, R22 ;  /* 0x0000001619007220 */ /* 0x000fe20000410000 */
[----:B------:R-:W-:-:S03]  /*0fe0*/  FMUL.FTZ R22, R22, 0.5 ;  /* 0x3f00000016167820 */ /* 0x000fc60000410000 */
[----:B------:R-:W-:-:S04]  /*0ff0*/  FFMA R23, -R0, R0, R25 ;  /* 0x0000000000177223 */ /* 0x000fc80000000119 */
[----:B------:R-:W-:-:S07]  /*1000*/  FFMA R0, R23, R22, R0 ;  /* 0x0000001617007223 */ /* 0x000fce0000000000 */
.L_x_33:
[----:B------:R-:W-:-:S05]  /*1010*/  FMNMX3 R0, R4, R5, R0, PT ;  /* 0x0000000504007276 */ /* 0x000fca0003800000 */
[----:B------:R-:W-:-:S07]  /*1020*/  FFMA R0, R0, 0.5, -R55 ;  /* 0x3f00000000007823 */ /* 0x000fce0000000837 */
.L_x_14:
[----:B------:R-:W-:Y:S05]  /*1030*/  BSYNC.RECONVERGENT B1 ;  /* 0x0000000000017941 */ /* 0x000fea0003800200 */
.L_x_12:
[----:B------:R-:W-:Y:S01]  /*1040*/  FSETP.GEU.AND P0, PT, R0, R69, PT ;  /* 0x000000450000720b */ /* 0x000fe20003f0e000 */
[----:B------:R-:W-:-:S12]  /*1050*/  BSSY.RECONVERGENT B1, `(.L_x_10) ;  /* 0x0000017000017945 */ /* 0x000fd80003800200 */
[----:B------:R-:W-:Y:S05]  /*1060*/  @P0 BRA `(.L_x_34) ;  /* 0x0000000000540947 */ /* 0x000fea0003800000 */
[----:B-----5:R-:W-:Y:S01]  /*1070*/  MOV R12, R32 ;  /* 0x00000020000c7202 */ /* 0x020fe20000000f00 */
[----:B------:R-:W-:Y:S01]  /*1080*/  IMAD.MOV.U32 R17, RZ, RZ, R40 ;  /* 0x000000ffff117224 */ /* 0x000fe200078e0028 */
[----:B------:R-:W-:Y:S02]  /*1090*/  MOV R11, R33 ;  /* 0x00000021000b7202 */ /* 0x000fe40000000f00 */
[----:B------:R-:W-:Y:S02]  /*10a0*/  MOV R60, R30 ;  /* 0x0000001e003c7202 */ /* 0x000fe40000000f00 */
[----:B------:R-:W-:Y:S02]  /*10b0*/  MOV R19, R31 ;  /* 0x0000001f00137202 */ /* 0x000fe40000000f00 */
[----:B------:R-:W-:Y:S02]  /*10c0*/  MOV R21, R42 ;  /* 0x0000002a00157202 */ /* 0x000fe40000000f00 */
[----:B------:R-:W-:-:S02]  /*10d0*/  MOV R59, R43 ;  /* 0x0000002b003b7202 */ /* 0x000fc40000000f00 */
[----:B------:R-:W-:Y:S02]  /*10e0*/  MOV R58, R48 ;  /* 0x00000030003a7202 */ /* 0x000fe40000000f00 */
        /* <DEDUP_REMOVED lines=12> */
[----:B------:R-:W-:-:S07]  /*11b0*/  MOV R69, R0 ;  /* 0x0000000000457202 */ /* 0x000fce0000000f00 */
.L_x_34:
[----:B------:R-:W-:Y:S05]  /*11c0*/  BSYNC.RECONVERGENT B1 ;  /* 0x0000000000017941 */ /* 0x000fea0003800200 */
.L_x_10:
[----:B------:R-:W-:-:S04]  /*11d0*/  IADD3 R2, P0, PT, R2, 0xa0, RZ ;  /* 0x000000a002027810 */ /* 0x000fc80007f1e0ff */
[----:B------:R-:W-:Y:S01]  /*11e0*/  IADD3.X R3, PT, PT, RZ, R3, RZ, P0, !PT ;  /* 0x00000003ff037210 */ /* 0x000fe200007fe4ff */
[----:B------:R-:W-:Y:S08]  /*11f0*/  @P1 BRA `(.L_x_35) ;  /* 0xfffffff000441947 */ /* 0x000ff0000383ffff */
[----:B------:R-:W-:-:S04]  /*1200*/  FSETP.GT.AND P0, PT, R68, 1000, PT ;  /* 0x447a00004400780b */ /* 0x000fc80003f04000 */
[----:B------:R-:W-:-:S13]  /*1210*/  FSETP.LT.OR P0, PT, R69, 0.0010000000474974513054, P0 ;  /* 0x3a83126f4500780b */ /* 0x000fda0000701400 */
[----:B------:R-:W-:Y:S05]  /*1220*/  @P0 BRA `(.L_x_36) ;  /* 0x00000000001c0947 */ /* 0x000fea0003800000 */
[----:B------:R-:W-:Y:S02]  /*1230*/  VIADD R72, R72, 0x1 ;  /* 0x0000000148487836 */ /* 0x000fe40000000000 */
[-C--:B-----5:R-:W-:Y:S01]  /*1240*/  FFMA R63, R64, R69.reuse, R63 ;  /* 0x00000045403f7223 */ /* 0x0a0fe2000000003f */
[-C--:B------:R-:W-:Y:S01]  /*1250*/  FFMA R62, R67, R69.reuse, R62 ;  /* 0x00000045433e7223 */ /* 0x080fe2000000003e */
[----:B------:R-:W-:Y:S01]  /*1260*/  FFMA R65, R66, R69, R65 ;  /* 0x0000004542417223 */ /* 0x000fe20000000041 */
[----:B------:R-:W-:Y:S01]  /*1270*/  FADD R68, R69, R68 ;  /* 0x0000004445447221 */ /* 0x000fe20000000000 */
[----:B------:R-:W-:-:S13]  /*1280*/  ISETP.NE.AND P0, PT, R72, 0x64, PT ;  /* 0x000000644800780c */ /* 0x000fda0003f05270 */
[----:B------:R-:W-:Y:S05]  /*1290*/  @P0 BRA `(.L_x_37) ;  /* 0xffffffec00f80947 */ /* 0x000fea000383ffff */
.L_x_36:
[----:B------:R-:W-:Y:S05]  /*12a0*/  BSYNC.RECONVERGENT B0 ;  /* 0x0000000000007941 */ /* 0x000fea0003800200 */
.L_x_9:
[----:B------:R-:W-:Y:S02]  /*12b0*/  IADD3 R71, PT, PT, R71, -0x1, RZ ;  /* 0xffffffff47477810 */ /* 0x000fe40007ffe0ff */
[----:B------:R-:W-:Y:S02]  /*12c0*/  FSETP.GEU.AND P0, PT, R69, 0.0010000000474974513054, PT ;  /* 0x3a83126f4500780b */ /* 0x000fe40003f0e000 */
[----:B------:R-:W-:Y:S01]  /*12d0*/  I2FP.F32.S32 R24, R71 ;  /* 0x0000004700187245 */ /* 0x000fe20000201400 */
[----:B------:R-:W-:Y:S10]  /*12e0*/  BRA `(.L_x_38) ;  /* 0x0000000000347947 */ /* 0x000ff40003800000 */
.L_x_8:
[----:B------:R-:W-:Y:S02]  /*12f0*/  HFMA2 R58, -RZ, RZ, 0, 0 ;  /* 0x00000000ff3a7431 */ /* 0x000fe400000001ff */
[----:B-----5:R-:W-:Y:S01]  /*1300*/  FFMA R63, R64, 1.00000002004087734272e+20, R63 ;  /* 0x60ad78ec403f7823 */ /* 0x020fe2000000003f */
[----:B------:R-:W-:Y:S02]  /*1310*/  HFMA2 R18, -RZ, RZ, 0, 0 ;  /* 0x00000000ff127431 */ /* 0x000fe400000001ff */
[----:B------:R-:W-:Y:S01]  /*1320*/  FFMA R62, R67, 1.00000002004087734272e+20, R62 ;  /* 0x60ad78ec433e7823 */ /* 0x000fe2000000003e */
[----:B------:R-:W-:Y:S02]  /*1330*/  HFMA2 R24, -RZ, RZ, 0, 0 ;  /* 0x00000000ff187431 */ /* 0x000fe400000001ff */
[----:B------:R-:W-:Y:S01]  /*1340*/  FFMA R65, R66, 1.00000002004087734272e+20, R65 ;  /* 0x60ad78ec42417823 */ /* 0x000fe20000000041 */
[----:B------:R-:W-:Y:S02]  /*1350*/  PLOP3.LUT P0, PT, PT, PT, PT, 0x80, 0x8 ;  /* 0x000000000008781c */ /* 0x000fe40003f0f070 */
[----:B------:R-:W-:-:S02]  /*1360*/  CS2R R6, SRZ ;  /* 0x0000000000067805 */ /* 0x000fc4000001ff00 */
[----:B------:R-:W-:Y:S02]  /*1370*/  MOV R61, RZ ;  /* 0x000000ff003d7202 */ /* 0x000fe40000000f00 */
[----:B------:R-:W-:Y:S02]  /*1380*/  CS2R R16, SRZ ;  /* 0x0000000000107805 */ /* 0x000fe4000001ff00 */
[----:B------:R-:W-:Y:S02]  /*1390*/  CS2R R14, SRZ ;  /* 0x00000000000e7805 */ /* 0x000fe4000001ff00 */
[----:B------:R-:W-:Y:S02]  /*13a0*/  MOV R13, RZ ;  /* 0x000000ff000d7202 */ /* 0x000fe40000000f00 */
[----:B------:R-:W-:-:S07]  /*13b0*/  CS2R R8, SRZ ;  /* 0x0000000000087805 */ /* 0x000fce000001ff00 */
.L_x_38:
[----:B------:R-:W-:Y:S01]  /*13c0*/  BSSY.RECONVERGENT B1, `(.L_x_39) ;  /* 0x00003cc000017945 */ /* 0x000fe20003800200 */
[----:B------:R-:W-:Y:S02]  /*13d0*/  CS2R R4, SRZ ;  /* 0x0000000000047805 */ /* 0x000fe4000001ff00 */
[----:B------:R-:W-:Y:S01]  /*13e0*/  MOV R0, RZ ;  /* 0x000000ff00007202 */ /* 0x000fe20000000f00 */
[----:B------:R-:W-:Y:S06]  /*13f0*/  @P0 BRA `(.L_x_40) ;  /* 0x0000003c00200947 */ /* 0x000fec0003800000 */
[----:B------:R-:W-:Y:S01]  /*1400*/  ISETP.NE.AND P0, PT, R60, 0x1, PT ;  /* 0x000000013c00780c */ /* 0x000fe20003f05270 */
[----:B------:R-:W-:-:S12]  /*1410*/  BSSY.RECONVERGENT B0, `(.L_x_41) ;  /* 0x0000379000007945 */ /* 0x000fd80003800200 */
[----:B------:R-:W-:Y:S05]  /*1420*/  @!P0 BRA `(.L_x_42) ;  /* 0x0000001400008947 */ /* 0x000fea0003800000 */
[----:B------:R-:W-:-:S13]  /*1430*/  ISETP.NE.AND P0, PT, R60, RZ, PT ;  /* 0x000000ff3c00720c */ /* 0x000fda0003f05270 */
[----:B------:R-:W-:Y:S05]  /*1440*/  @P0 BRA `(.L_x_43) ;  /* 0x0000003400d40947 */ /* 0x000fea0003800000 */
[----:B-----5:R-:W-:Y:S01]  /*1450*/  FADD R2, -R61, R62 ;  /* 0x0000003e3d027221 */ /* 0x020fe20000000100 */
[----:B------:R-:W-:Y:S01]  /*1460*/  FADD R3, -R58, R63 ;  /* 0x0000003f3a037221 */ /* 0x000fe20000000100 */
[----:B------:R-:W-:Y:S01]  /*1470*/  FADD R4, -R6, R65 ;  /* 0x0000004106047221 */ /* 0x000fe20000000100 */
[----:B------:R-:W-:Y:S01]  /*1480*/  BSSY.RECONVERGENT B2, `(.L_x_44) ;  /* 0x0000010000027945 */ /* 0x000fe20003800200 */
[----:B------:R-:W-:-:S04]  /*1490*/  FMUL R0, R2, R2 ;  /* 0x0000000202007220 */ /* 0x000fc80000400000 */
        /* <DEDUP_REMOVED lines=10> */
.L_x_45:
[----:B------:R-:W-:Y:S01]  /*1540*/  FMUL.FTZ R25, R0, R5 ;  /* 0x0000000500197220 */ /* 0x000fe20000410000 */
[----:B------:R-:W-:-:S03]  /*1550*/  FMUL.FTZ R5, R5, 0.5 ;  /* 0x3f00000005057820 */ /* 0x000fc60000410000 */
[----:B------:R-:W-:-:S04]  /*1560*/  FFMA R0, -R25, R25, R0 ;  /* 0x0000001919007223 */ /* 0x000fc80000000100 */
[----:B------:R-:W-:-:S07]  /*1570*/  FFMA R25, R0, R5, R25 ;  /* 0x0000000500197223 */ /* 0x000fce0000000019 */
.L_x_46:
[----:B------:R-:W-:Y:S05]  /*1580*/  BSYNC.RECONVERGENT B2 ;  /* 0x0000000000027941 */ /* 0x000fea0003800200 */
.L_x_44:
[----:B------:R-:W-:Y:S01]  /*1590*/  FSETP.GT.AND P0, PT, R25, RZ, PT ;  /* 0x000000ff1900720b */ /* 0x000fe20003f04000 */
[----:B------:R-:W-:Y:S01]  /*15a0*/  BSSY.RECONVERGENT B4, `(.L_x_47) ;  /* 0x0000032000047945 */ /* 0x000fe20003800200 */
[----:B------:R-:W-:Y:S01]  /*15b0*/  HFMA2 R0, -RZ, RZ, 0, 0 ;  /* 0x00000000ff007431 */ /* 0x000fe200000001ff */
[----:B------:R-:W-:Y:S01]  /*15c0*/  MOV R21, RZ ;  /* 0x000000ff00157202 */ /* 0x000fe20000000f00 */
[----:B------:R-:W-:-:S09]  /*15d0*/  IMAD.MOV.U32 R6, RZ, RZ, RZ ;  /* 0x000000ffff067224 */ /* 0x000fd200078e00ff */
[----:B------:R-:W-:Y:S05]  /*15e0*/  @!P0 BRA `(.L_x_48) ;  /* 0x0000000000b48947 */ /* 0x000fea0003800000 */
[----:B------:R-:W0:Y:S01]  /*15f0*/  MUFU.RCP R0, R25 ;  /* 0x0000001900007308 */ /* 0x000e220000001000 */
[----:B------:R-:W-:Y:S07]  /*1600*/  BSSY.RECONVERGENT B5, `(.L_x_49) ;  /* 0x000000d000057945 */ /* 0x000fee0003800200 */
[----:B------:R-:W1:Y:S01]  /*1610*/  FCHK P0, R3, R25 ;  /* 0x0000001903007302 */ /* 0x000e620000000000 */
[----:B0-----:R-:W-:-:S04]  /*1620*/  FFMA R5, R0, -R25, 1 ;  /* 0x3f80000000057423 */ /* 0x001fc80000000819 */
[----:B------:R-:W-:-:S04]  /*1630*/  FFMA R0, R0, R5, R0 ;  /* 0x0000000500007223 */ /* 0x000fc80000000000 */
[----:B------:R-:W-:-:S04]  /*1640*/  FFMA R6, R3, R0, RZ ;  /* 0x0000000003067223 */ /* 0x000fc800000000ff */
[----:B------:R-:W-:-:S04]  /*1650*/  FFMA R5, R6, -R25, R3 ;  /* 0x8000001906057223 */ /* 0x000fc80000000003 */
[----:B------:R-:W-:Y:S01]  /*1660*/  FFMA R0, R0, R5, R6 ;  /* 0x0000000500007223 */ /* 0x000fe20000000006 */
[----:B-1----:R-:W-:Y:S06]  /*1670*/  @!P0 BRA `(.L_x_50) ;  /* 0x0000000000148947 */ /* 0x002fec0003800000 */
[----:B------:R-:W-:Y:S02]  /*1680*/  MOV R5, R3 ;  /* 0x0000000300057202 */ /* 0x000fe40000000f00 */
[----:B------:R-:W-:Y:S02]  /*1690*/  MOV R6, R25 ;  /* 0x0000001900067202 */ /* 0x000fe40000000f00 */
[----:B------:R-:W-:-:S07]  /*16a0*/  MOV R22, 0x16c0 ;  /* 0x000016c000167802 */ /* 0x000fce0000000f00 */
[----:B------:R-:W-:Y:S05]  /*16b0*/  CALL.REL.NOINC `($__internal_2_$__cuda_sm3x_div_rn_noftz_f32_slowpath) ;  /* 0x0000004400987944 */ /* 0x000fea0003c00000 */
[----:B------:R-:W-:-:S07]  /*16c0*/  MOV R0, R5 ;  /* 0x0000000500007202 */ /* 0x000fce0000000f00 */
.L_x_50:
[----:B------:R-:W-:Y:S05]  /*16d0*/  BSYNC.RECONVERGENT B5 ;  /* 0x0000000000057941 */ /* 0x000fea0003800200 */
.L_x_49:
        /* <DEDUP_REMOVED lines=13> */
.L_x_52:
[----:B------:R-:W-:Y:S05]  /*17b0*/  BSYNC.RECONVERGENT B5 ;  /* 0x0000000000057941 */ /* 0x000fea0003800200 */
.L_x_51:
[----:B------:R-:W0:Y:S01]  /*17c0*/  MUFU.RCP R6, R25 ;  /* 0x0000001900067308 */ /* 0x000e220000001000 */
[----:B------:R-:W-:Y:S07]  /*17d0*/  BSSY.RECONVERGENT B5, `(.L_x_48) ;  /* 0x000000e000057945 */ /* 0x000fee0003800200 */
[----:B------:R-:W1:Y:S01]  /*17e0*/  FCHK P0, R4, R25 ;  /* 0x0000001904007302 */ /* 0x000e620000000000 */
[----:B0-----:R-:W-:-:S04]  /*17f0*/  FFMA R21, R6, -R25, 1 ;  /* 0x3f80000006157423 */ /* 0x001fc80000000819 */
[----:B------:R-:W-:Y:S01]  /*1800*/  FFMA R22, R6, R21, R6 ;  /* 0x0000001506167223 */ /* 0x000fe20000000006 */
[----:B------:R-:W-:-:S03]  /*1810*/  MOV R21, R5 ;  /* 0x0000000500157202 */ /* 0x000fc60000000f00 */
        /* <DEDUP_REMOVED lines=9> */
.L_x_53:
[----:B------:R-:W-:Y:S05]  /*18b0*/  BSYNC.RECONVERGENT B5 ;  /* 0x0000000000057941 */ /* 0x000fea0003800200 */
.L_x_48:
[----:B------:R-:W-:Y:S05]  /*18c0*/  BSYNC.RECONVERGENT B4 ;  /* 0x0000000000047941 */ /* 0x000fea0003800200 */
.L_x_47:
[C---:B------:R-:W-:Y:S01]  /*18d0*/  FMUL R17, R21.reuse, R17 ;  /* 0x0000001115117220 */ /* 0x040fe20000400000 */
[C---:B------:R-:W-:Y:S01]  /*18e0*/  FMUL R8, R21.reuse, R8 ;  /* 0x0000000815087220 */ /* 0x040fe20000400000 */
[----:B------:R-:W-:Y:S01]  /*18f0*/  FMUL R21, R21, R14 ;  /* 0x0000000e15157220 */ /* 0x000fe20000400000 */
[----:B------:R-:W-:Y:S01]  /*1900*/  BSSY.RECONVERGENT B4, `(.L_x_54) ;  /* 0x0000016000047945 */ /* 0x000fe20003800200 */
[C---:B------:R-:W-:Y:S01]  /*1910*/  FFMA R17, R0.reuse, R18, R17 ;  /* 0x0000001200117223 */ /* 0x040fe20000000011 */
[C---:B------:R-:W-:Y:S01]  /*1920*/  FFMA R8, R0.reuse, R9, R8 ;  /* 0x0000000900087223 */ /* 0x040fe20000000008 */
[----:B------:R-:W-:Y:S02]  /*1930*/  FFMA R21, R0, R15, R21 ;  /* 0x0000000f00157223 */ /* 0x000fe40000000015 */
[C---:B------:R-:W-:Y:S01]  /*1940*/  FFMA R16, R6.reuse, R16, R17 ;  /* 0x0000001006107223 */ /* 0x040fe20000000011 */
[C---:B------:R-:W-:Y:S01]  /*1950*/  FFMA R7, R6.reuse, R7, R8 ;  /* 0x0000000706077223 */ /* 0x040fe20000000008 */
[----:B------:R-:W-:-:S04]  /*1960*/  FFMA R13, R6, R13, R21 ;  /* 0x0000000d060d7223 */ /* 0x000fc80000000015 */
[----:B------:R-:W-:-:S04]  /*1970*/  FSETP.GT.AND P0, PT, |R7|, |R16|, PT ;  /* 0x400000100700720b */ /* 0x000fc80003f04200 */
[----:B------:R-:W-:Y:S02]  /*1980*/  FSEL R8, |R7|, |R16|, P0 ;  /* 0x4000001007087208 */ /* 0x000fe40000000200 */
[----:B------:R-:W-:Y:S02]  /*1990*/  FSEL R5, |R16|, |R7|, P0 ;  /* 0x4000000710057208 */ /* 0x000fe40000000200 */
[----:B------:R-:W0:Y:S08]  /*19a0*/  MUFU.RCP R9, R8 ;  /* 0x0000000800097308 */ /* 0x000e300000001000 */
[----:B------:R-:W1:Y:S01]  /*19b0*/  FCHK P1, R5, R8 ;  /* 0x0000000805007302 */ /* 0x000e620000020000 */
[----:B0-----:R-:W-:-:S04]  /*19c0*/  FFMA R18, -R8, R9, 1 ;  /* 0x3f80000008127423 */ /* 0x001fc80000000109 */
[----:B------:R-:W-:-:S04]  /*19d0*/  FFMA R18, R9, R18, R9 ;  /* 0x0000001209127223 */ /* 0x000fc80000000009 */
[----:B------:R-:W-:-:S04]  /*19e0*/  FFMA R9, R5, R18, RZ ;  /* 0x0000001205097223 */ /* 0x000fc800000000ff */
[----:B------:R-:W-:-:S04]  /*19f0*/  FFMA R0, -R8, R9, R5 ;  /* 0x0000000908007223 */ /* 0x000fc80000000105 */
[----:B------:R-:W-:Y:S01]  /*1a00*/  FFMA R0, R18, R0, R9 ;  /* 0x0000000012007223 */ /* 0x000fe20000000009 */
[----:B-1----:R-:W-:Y:S06]  /*1a10*/  @!P1 BRA `(.L_x_55) ;  /* 0x0000000000109947 */ /* 0x002fec0003800000 */
[----:B------:R-:W-:Y:S02]  /*1a20*/  MOV R6, R8 ;  /* 0x0000000800067202 */ /* 0x000fe40000000f00 */
[----:B------:R-:W-:-:S07]  /*1a30*/  MOV R22, 0x1a50 ;  /* 0x00001a5000167802 */ /* 0x000fce0000000f00 */
[----:B------:R-:W-:Y:S05]  /*1a40*/  CALL.REL.NOINC `($__internal_2_$__cuda_sm3x_div_rn_noftz_f32_slowpath) ;  /* 0x0000004000b47944 */ /* 0x000fea0003c00000 */
[----:B------:R-:W-:-:S07]  /*1a50*/  MOV R0, R5 ;  /* 0x0000000500007202 */ /* 0x000fce0000000f00 */
.L_x_55:
[----:B------:R-:W-:Y:S05]  /*1a60*/  BSYNC.RECONVERGENT B4 ;  /* 0x0000000000047941 */ /* 0x000fea0003800200 */
.L_x_54:
[----:B------:R-:W-:Y:S02]  /*1a70*/  IMAD.MOV.U32 R6, RZ, RZ, 0x3b33710b ;  /* 0x3b33710bff067424 */ /* 0x000fe400078e00ff */
[----:B------:R-:W-:Y:S01]  /*1a80*/  FMUL R5, R0, R0 ;  /* 0x0000000000057220 */ /* 0x000fe20000400000 */
[----:B------:R-:W0:Y:S01]  /*1a90*/  MUFU.RCP64H R9, 6.283184051513671875 ;  /* 0x401921fb00097908 */ /* 0x000e220000001800 */
[----:B------:R-:W-:Y:S01]  /*1aa0*/  ISETP.GE.AND P1, PT, R16, RZ, PT ;  /* 0x000000ff1000720c */ /* 0x000fe20003f26270 */
[----:B------:R-:W-:Y:S02]  /*1ab0*/  HFMA2 R23, -RZ, RZ, 2.048828125, 0.01168060302734375 ;  /* 0x401921fbff177431 */ /* 0x000fe400000001ff */
[C---:B------:R-:W-:Y:S01]  /*1ac0*/  FFMA R6, R5.reuse, R6, -0.015681877732276916504 ;  /* 0xbc80774805067423 */ /* 0x040fe20000000006 */
[----:B------:R-:W-:Y:S01]  /*1ad0*/  FSETP.NEU.AND P2, PT, R8, RZ, PT ;  /* 0x000000ff0800720b */ /* 0x000fe20003f4d000 */
[----:B------:R-:W-:Y:S01]  /*1ae0*/  BSSY.RECONVERGENT B2, `(.L_x_56) ;  /* 0x000002c000027945 */ /* 0x000fe20003800200 */
[----:B------:R-:W-:Y:S01]  /*1af0*/  MOV R22, 0x54442d18 ;  /* 0x54442d1800167802 */ /* 0x000fe20000000f00 */
[----:B------:R-:W-:Y:S01]  /*1b00*/  FFMA R6, R5, R6, 0.042200751602649688721 ;  /* 0x3d2cdab205067423 */ /* 0x000fe20000000006 */
[----:B------:R-:W-:-:S02]  /*1b10*/  MOV R8, 0x1 ;  /* 0x0000000100087802 */ /* 0x000fc40000000f00 */
[C---:B------:R-:W-:Y:S01]  /*1b20*/  FSETP.NEU.AND P3, PT, |R16|.reuse, |R7|, PT ;  /* 0x400000071000720b */ /* 0x040fe20003f6d200 */
[----:B------:R-:W-:Y:S01]  /*1b30*/  FFMA R6, R5, R6, -0.074792981147766113281 ;  /* 0xbd992d1005067423 */ /* 0x000fe20000000006 */
[----:B------:R-:W-:-:S03]  /*1b40*/  FADD R16, |R16|, |R7| ;  /* 0x4000000710107221 */ /* 0x000fc60000000200 */
[----:B------:R-:W-:Y:S01]  /*1b50*/  FFMA R6, R5, R6, 0.10640415549278259277 ;  /* 0x3dd9ea6c05067423 */ /* 0x000fe20000000006 */
[----:B0-----:R-:W-:-:S03]  /*1b60*/  DFMA R14, R8, -R22, 1 ;  /* 0x3ff00000080e742b */ /* 0x001fc60000000816 */
[----:B------:R-:W-:-:S04]  /*1b70*/  FFMA R6, R5, R6, -0.14207722246646881104 ;  /* 0xbe117cb105067423 */ /* 0x000fc80000000006 */
[----:B------:R-:W-:Y:S01]  /*1b80*/  FFMA R6, R5, R6, 0.19993925094604492188 ;  /* 0x3e4cbce005067423 */ /* 0x000fe20000000006 */
[----:B------:R-:W-:-:S03]  /*1b90*/  DFMA R14, R14, R14, R14 ;  /* 0x0000000e0e0e722b */ /* 0x000fc6000000000e */
[----:B------:R-:W-:-:S04]  /*1ba0*/  FFMA R6, R5, R6, -0.33333197236061096191 ;  /* 0xbeaaaa7d05067423 */ /* 0x000fc80000000006 */
[----:B------:R-:W-:Y:S01]  /*1bb0*/  FMUL R5, R5, R6 ;  /* 0x0000000605057220 */ /* 0x000fe20000400000 */
[----:B------:R-:W-:Y:S01]  /*1bc0*/  HFMA2 R6, -RZ, RZ, 1.857421875, -1409 ;  /* 0x3f6ee581ff067431 */ /* 0x000fe200000001ff */
[----:B------:R-:W-:Y:S02]  /*1bd0*/  DFMA R14, R8, R14, R8 ;  /* 0x0000000e080e722b */ /* 0x000fe40000000008 */
[----:B------:R-:W-:-:S04]  /*1be0*/  FFMA R5, R5, R0, R0 ;  /* 0x0000000005057223 */ /* 0x000fc80000000000 */
[C---:B------:R-:W-:Y:S01]  /*1bf0*/  FFMA R0, R6.reuse, 1.6832555532455444336, -R5 ;  /* 0x3fd774eb06007823 */ /* 0x040fe20000000805 */
[----:B------:R-:W-:-:S04]  /*1c00*/  FSEL R6, R6, 1.8663789033889770508, P0 ;  /* 0x3feee58106067808 */ /* 0x000fc80000000000 */
[-C--:B------:R-:W-:Y:S02]  /*1c10*/  FSEL R0, R0, R5.reuse, P0 ;  /* 0x0000000500007208 */ /* 0x080fe40000000000 */
[----:B------:R-:W-:Y:S02]  /*1c20*/  FSEL R5, R5, -R5, P0 ;  /* 0x8000000505057208 */ /* 0x000fe40000000000 */
[----:B------:R-:W-:-:S03]  /*1c30*/  FSETP.NAN.AND P0, PT, R16, R16, PT ;  /* 0x000000101000720b */ /* 0x000fc60003f08000 */
[----:B------:R-:W-:Y:S01]  /*1c40*/  @!P1 FFMA R0, R6, 1.6832555532455444336, R5 ;  /* 0x3fd774eb06009823 */ /* 0x000fe20000000005 */
[----:B------:R-:W-:-:S04]  /*1c50*/  MOV R5, 0x4016cbe4 ;  /* 0x4016cbe400057802 */ /* 0x000fc80000000f00 */
[----:B------:R-:W-:Y:S02]  /*1c60*/  @!P3 FSEL R0, R5, 0.78539818525314331055, !P1 ;  /* 0x3f490fdb0500b808 */ /* 0x000fe40004800000 */
[----:B------:R-:W-:-:S04]  /*1c70*/  @!P2 FSEL R0, RZ, 3.1415927410125732422, P1 ;  /* 0x40490fdbff00a808 */ /* 0x000fc80000800000 */
[----:B------:R-:W-:-:S04]  /*1c80*/  LOP3.LUT R7, R0, 0x80000000, R7, 0xb8, !PT ;  /* 0x8000000000077812 */ /* 0x000fc800078eb807 */
[----:B------:R-:W-:Y:S01]  /*1c90*/  FSEL R16, R16, R7, P0 ;  /* 0x0000000710107208 */ /* 0x000fe20000000000 */
[----:B------:R-:W-:-:S05]  /*1ca0*/  DFMA R6, R14, -R22, 1 ;  /* 0x3ff000000e06742b */ /* 0x000fca0000000816 */
[----:B------:R-:W0:Y:S03]  /*1cb0*/  F2F.F64.F32 R16, R16 ;  /* 0x0000001000107310 */ /* 0x000e260000201800 */
[----:B------:R-:W-:-:S08]  /*1cc0*/  DFMA R6, R14, R6, R14 ;  /* 0x000000060e06722b */ /* 0x000fd0000000000e */
[----:B0-----:R-:W-:Y:S01]  /*1cd0*/  DMUL R8, R16, R6 ;  /* 0x0000000610087228 */ /* 0x001fe20000000000 */
[----:B------:R-:W-:-:S07]  /*1ce0*/  FSETP.GEU.AND P1, PT, |R17|, 6.5827683646048100446e-37, PT ;  /* 0x036000001100780b */ /* 0x000fce0003f2e200 */
[----:B------:R-:W-:-:S08]  /*1cf0*/  DFMA R14, R8, -R22, R16 ;  /* 0x80000016080e722b */ /* 0x000fd00000000010 */
[----:B------:R-:W-:-:S10]  /*1d00*/  DFMA R6, R6, R14, R8 ;  /* 0x0000000e0606722b */ /* 0x000fd40000000008 */
[----:B------:R-:W-:-:S05]  /*1d10*/  FFMA R0, RZ, 2.3926990032196044922, R7 ;  /* 0x401921fbff007823 */ /* 0x000fca0000000007 */
[----:B------:R-:W-:Y:S02]  /*1d20*/  FSETP.GT.AND P0, PT, |R0|, 1.469367938527859385e-39, PT ;  /* 0x001000000000780b */ /* 0x000fe40003f04200 */
[----:B------:R-:W-:-:S11]  /*1d30*/  MOV R0, 0x54442d18 ;  /* 0x54442d1800007802 */ /* 0x000fd60000000f00 */
[----:B------:R-:W-:Y:S05]  /*1d40*/  @P0 BRA P1, `(.L_x_57) ;  /* 0x0000000000140947 */ /* 0x000fea0000800000 */
[----:B------:R-:W-:Y:S02]  /*1d50*/  MOV R14, R16 ;  /* 0x00000010000e7202 */ /* 0x000fe40000000f00 */
[----:B------:R-:W-:Y:S02]  /*1d60*/  MOV R15, R17 ;  /* 0x00000011000f7202 */ /* 0x000fe40000000f00 */
[----:B------:R-:W-:Y:S02]  /*1d70*/  MOV R7, 0x401921fb ;  /* 0x401921fb00077802 */ /* 0x000fe40000000f00 */
[----:B------:R-:W-:-:S07]  /*1d80*/  MOV R16, 0x1da0 ;  /* 0x00001da000107802 */ /* 0x000fce0000000f00 */
[----:B------:R-:W-:Y:S05]  /*1d90*/  CALL.REL.NOINC `($__internal_0_$__cuda_sm20_div_rn_f64_full) ;  /* 0x0000003800107944 */ /* 0x000fea0003c00000 */
.L_x_57:
[----:B------:R-:W-:Y:S05]  /*1da0*/  BSYNC.RECONVERGENT B2 ;  /* 0x0000000000027941 */ /* 0x000fea0003800200 */
.L_x_56:
[----:B------:R-:W-:Y:S01]  /*1db0*/  HFMA2 R8, -RZ, RZ, 1.75, 0 ;  /* 0x3f000000ff087431 */ /* 0x000fe200000001ff */
[C---:B------:R-:W-:Y:S01]  /*1dc0*/  FSETP.NEU.AND P1, PT, |R13|.reuse, 1, PT ;  /* 0x3f8000000d00780b */ /* 0x040fe20003f2d200 */
[----:B------:R-:W-:Y:S01]  /*1dd0*/  HFMA2 R17, -RZ, RZ, 2.017578125, 0.01168060302734375 ;  /* 0x400921fbff117431 */ /* 0x000fe200000001ff */
[C---:B------:R-:W-:Y:S01]  /*1de0*/  FSETP.GT.AND P0, PT, |R13|.reuse, 0.56000000238418579102, PT ;  /* 0x3f0f5c290d00780b */ /* 0x040fe20003f04200 */
[----:B------:R-:W-:Y:S01]  /*1df0*/  IMAD.MOV.U32 R16, RZ, RZ, 0x54442d18 ;  /* 0x54442d18ff107424 */ /* 0x000fe200078e00ff */
[----:B------:R-:W-:Y:S01]  /*1e00*/  DADD R6, R6, 0.5 ;  /* 0x3fe0000006067429 */ /* 0x000fe20000000000 */
[----:B------:R-:W-:Y:S01]  /*1e10*/  BSSY.RECONVERGENT B2, `(.L_x_58) ;  /* 0x000002e000027945 */ /* 0x000fe20003800200 */
[----:B------:R-:W-:-:S04]  /*1e20*/  FFMA R5, |R13|, -R8, 0.5 ;  /* 0x3f0000000d057423 */ /* 0x000fc80000000a08 */
[----:B------:R-:W0:Y:S02]  /*1e30*/  MUFU.RSQ R8, R5 ;  /* 0x0000000500087308 */ /* 0x000e240000001400 */
[----:B0-----:R-:W-:Y:S01]  /*1e40*/  FMUL R9, R5, R8 ;  /* 0x0000000805097220 */ /* 0x001fe20000400000 */
[----:B------:R-:W-:-:S04]  /*1e50*/  FMUL R8, R8, -0.5 ;  /* 0xbf00000008087820 */ /* 0x000fc80000400000 */
[----:B------:R-:W-:-:S04]  /*1e60*/  FFMA R8, R9, R8, 0.5 ;  /* 0x3f00000009087423 */ /* 0x000fc80000000008 */
[----:B------:R-:W-:Y:S02]  /*1e70*/  FFMA R8, R9, R8, R9 ;  /* 0x0000000809087223 */ /* 0x000fe40000000009 */
[----:B------:R-:W0:Y:S03]  /*1e80*/  MUFU.RCP64H R9, -3.1415920257568359375 ;  /* 0xc00921fb00097908 */ /* 0x000e260000001800 */
[----:B------:R-:W-:-:S04]  /*1e90*/  FSEL R8, R8, RZ, P1 ;  /* 0x000000ff08087208 */ /* 0x000fc80000800000 */
[----:B------:R-:W-:Y:S02]  /*1ea0*/  FSEL R18, R8, |R13|, P0 ;  /* 0x4000000d08127208 */ /* 0x000fe40000000000 */
[----:B------:R-:W-:-:S03]  /*1eb0*/  MOV R8, 0x3d4dd2f7 ;  /* 0x3d4dd2f700087802 */ /* 0x000fc60000000f00 */
[----:B------:R-:W-:-:S04]  /*1ec0*/  FMUL R21, R18, R18 ;  /* 0x0000001212157220 */ /* 0x000fc80000400000 */
[----:B------:R-:W-:-:S04]  /*1ed0*/  FFMA R8, R21, R8, 0.018773360177874565125 ;  /* 0x3c99ca9715087423 */ /* 0x000fc80000000008 */
[----:B------:R-:W-:-:S04]  /*1ee0*/  FFMA R8, R21, R8, 0.046769052743911743164 ;  /* 0x3d3f90e815087423 */ /* 0x000fc80000000008 */
[----:B------:R-:W-:-:S04]  /*1ef0*/  FFMA R8, R21, R8, 0.074823014438152313232 ;  /* 0x3d993ccf15087423 */ /* 0x000fc80000000008 */
[----:B------:R-:W-:Y:S01]  /*1f00*/  FFMA R22, R21, R8, 0.16667181253433227539 ;  /* 0x3e2aac0415167423 */ /* 0x000fe20000000008 */
[----:B------:R-:W-:-:S03]  /*1f10*/  MOV R8, 0x1 ;  /* 0x0000000100087802 */ /* 0x000fc60000000f00 */
[----:B------:R-:W-:Y:S01]  /*1f20*/  FMUL R21, R21, R22 ;  /* 0x0000001615157220 */ /* 0x000fe20000400000 */
[----:B------:R-:W-:Y:S02]  /*1f30*/  MOV R22, 0x3fd774eb ;  /* 0x3fd774eb00167802 */ /* 0x000fe40000000f00 */
[----:B0-----:R-:W-:Y:S01]  /*1f40*/  DFMA R14, R8, R16, 1 ;  /* 0x3ff00000080e742b */ /* 0x001fe20000000010 */
[----:B------:R-:W-:-:S04]  /*1f50*/  FFMA R18, R18, R21, R18 ;  /* 0x0000001512127223 */ /* 0x000fc80000000012 */
[----:B------:R-:W-:-:S03]  /*1f60*/  FMUL R5, R18, -2 ;  /* 0xc000000012057820 */ /* 0x000fc60000400000 */
[----:B------:R-:W-:Y:S01]  /*1f70*/  DFMA R14, R14, R14, R14 ;  /* 0x0000000e0e0e722b */ /* 0x000fe2000000000e */
[----:B------:R-:W-:Y:S02]  /*1f80*/  @P0 FFMA R18, R22, 0.93318945169448852539, R5 ;  /* 0x3f6ee58116120823 */ /* 0x000fe40000000005 */
[----:B------:R-:W-:Y:S03]  /*1f90*/  F2F.F32.F64 R5, R6 ;  /* 0x0000000600057310 */ /* 0x000fe60000301000 */
[C---:B------:R-:W-:Y:S02]  /*1fa0*/  FSETP.NAN.AND P0, PT, R18.reuse, R18, PT ;  /* 0x000000121200720b */ /* 0x040fe40003f08000 */
[----:B------:R-:W-:Y:S01]  /*1fb0*/  DFMA R14, R8, R14, R8 ;  /* 0x0000000e080e722b */ /* 0x000fe20000000008 */
[----:B------:R-:W-:-:S04]  /*1fc0*/  LOP3.LUT R13, R18, 0x80000000, R13, 0xb8, !PT ;  /* 0x80000000120d7812 */ /* 0x000fc800078eb80d */
[----:B------:R-:W-:-:S03]  /*1fd0*/  FSEL R13, R13, R18, !P0 ;  /* 0x000000120d0d7208 */ /* 0x000fc60004000000 */
[C---:B------:R-:W-:Y:S01]  /*1fe0*/  DFMA R8, R14.reuse, R16, 1 ;  /* 0x3ff000000e08742b */ /* 0x040fe20000000010 */
[----:B------:R-:W0:Y:S07]  /*1ff0*/  F2F.F64.F32 R22, R13 ;  /* 0x0000000d00167310 */ /* 0x000e2e0000201800 */
[----:B------:R-:W-:-:S08]  /*2000*/  DFMA R8, R14, R8, R14 ;  /* 0x000000080e08722b */ /* 0x000fd0000000000e */
[----:B0-----:R-:W-:Y:S01]  /*2010*/  DMUL R14, R22, R8 ;  /* 0x00000008160e7228 */ /* 0x001fe20000000000 */
[----:B------:R-:W-:-:S07]  /*2020*/  FSETP.GEU.AND P1, PT, |R23|, 6.5827683646048100446e-37, PT ;  /* 0x036000001700780b */ /* 0x000fce0003f2e200 */
[----:B------:R-:W-:-:S08]  /*2030*/  DFMA R16, R14, R16, R22 ;  /* 0x000000100e10722b */ /* 0x000fd00000000016 */
[----:B------:R-:W-:-:S10]  /*2040*/  DFMA R8, R8, R16, R14 ;  /* 0x000000100808722b */ /* 0x000fd4000000000e */
[----:B------:R-:W-:-:S05]  /*2050*/  FFMA R14, RZ, -2.1426990032196044922, R9 ;  /* 0xc00921fbff0e7823 */ /* 0x000fca0000000009 */
[----:B------:R-:W-:-:S13]  /*2060*/  FSETP.GT.AND P0, PT, |R14|, 1.469367938527859385e-39, PT ;  /* 0x001000000e00780b */ /* 0x000fda0003f04200 */
[----:B------:R-:W-:Y:S05]  /*2070*/  @P0 BRA P1, `(.L_x_59) ;  /* 0x00000000001c0947 */ /* 0x000fea0000800000 */
[----:B------:R-:W-:Y:S02]  /*2080*/  MOV R14, R22 ;  /* 0x00000016000e7202 */ /* 0x000fe40000000f00 */
[----:B------:R-:W-:Y:S02]  /*2090*/  MOV R15, R23 ;  /* 0x00000017000f7202 */ /* 0x000fe40000000f00 */
[----:B------:R-:W-:Y:S02]  /*20a0*/  MOV R7, 0xc00921fb ;  /* 0xc00921fb00077802 */ /* 0x000fe40000000f00 */
[----:B------:R-:W-:-:S07]  /*20b0*/  MOV R16, 0x20d0 ;  /* 0x000020d000107802 */ /* 0x000fce0000000f00 */
[----:B------:R-:W-:Y:S05]  /*20c0*/  CALL.REL.NOINC `($__internal_0_$__cuda_sm20_div_rn_f64_full) ;  /* 0x0000003400447944 */ /* 0x000fea0003c00000 */
[----:B------:R-:W-:Y:S02]  /*20d0*/  MOV R8, R6 ;  /* 0x0000000600087202 */ /* 0x000fe40000000f00 */
[----:B------:R-:W-:-:S07]  /*20e0*/  MOV R9, R7 ;  /* 0x0000000700097202 */ /* 0x000fce0000000f00 */
.L_x_59:
[----:B------:R-:W-:Y:S05]  /*20f0*/  BSYNC.RECONVERGENT B2 ;  /* 0x0000000000027941 */ /* 0x000fea0003800200 */
.L_x_58:
[----:B------:R-:W-:Y:S01]  /*2100*/  DADD R8, R8, 0.5 ;  /* 0x3fe0000008087429 */ /* 0x000fe20000000000 */
[----:B------:R-:W-:Y:S01]  /*2110*/  IADD3 R0, PT, PT, R20, -0x1, RZ ;  /* 0xffffffff14007810 */ /* 0x000fe20007ffe0ff */
[----:B------:R-:W-:-:S03]  /*2120*/  FADD.SAT R5, RZ, R5 ;  /* 0x00000005ff057221 */ /* 0x000fc60000002000 */
[----:B------:R-:W-:-:S05]  /*2130*/  I2FP.F32.S32 R0, R0 ;  /* 0x0000000000007245 */ /* 0x000fca0000201400 */
[----:B------:R-:W0:Y:S01]  /*2140*/  F2F.F32.F64 R8, R8 ;  /* 0x0000000800087310 */ /* 0x000e220000301000 */
[----:B------:R-:W-:-:S07]  /*2150*/  FMUL R0, R5, R0 ;  /* 0x0000000005007220 */ /* 0x000fce0000400000 */
[----:B------:R-:W-:Y:S01]  /*2160*/  F2I.TRUNC.NTZ R7, R0 ;  /* 0x0000000000077305 */ /* 0x000fe2000020f100 */
[----:B0-----:R-:W-:-:S04]  /*2170*/  FADD.SAT R5, RZ, R8 ;  /* 0x00000008ff057221 */ /* 0x001fc80000002000 */
[----:B------:R-:W-:-:S06]  /*2180*/  FMUL R5, R5, R24 ;  /* 0x0000001805057220 */ /* 0x000fcc0000400000 */
[----:B------:R-:W0:Y:S02]  /*2190*/  F2I.TRUNC.NTZ R5, R5 ;  /* 0x0000000500057305 */ /* 0x000e24000020f100 */
[----:B0-----:R-:W-:-:S04]  /*21a0*/  IMAD R7, R20, R5, R7 ;  /* 0x0000000514077224 */ /* 0x001fc800078e0207 */
[----:B------:R-:W-:-:S05]  /*21b0*/  IMAD R7, R7, 0x3, RZ ;  /* 0x0000000307077824 */ /* 0x000fca00078e02ff */
[----:B------:R-:W-:-:S04]  /*21c0*/  IADD3 R12, P0, PT, R7, R12, RZ ;  /* 0x0000000c070c7210 */ /* 0x000fc80007f1e0ff */
[----:B------:R-:W-:-:S05]  /*21d0*/  LEA.HI.X.SX32 R13, R7, R11, 0x1, P0 ;  /* 0x0000000b070d7211 */ /* 0x000fca00000f0eff */
[----:B------:R-:W2:Y:S04]  /*21e0*/  LD.E.U8 R6, desc[UR8][R12.64] ;  /* 0x000000080c067980 */ /* 0x000ea8000c101100 */
[----:B------:R0:W5:Y:S04]  /*21f0*/  LD.E.U8 R8, desc[UR8][R12.64+0x1] ;  /* 0x000001080c087980 */ /* 0x000168000c101100 */
[----:B------:R0:W5:Y:S01]  /*2200*/  LD.E.U8 R7, desc[UR8][R12.64+0x2] ;  /* 0x000002080c077980 */ /* 0x000162000c101100 */
[----:B------:R-:W-:Y:S01]  /*2210*/  HFMA2 R0, -RZ, RZ, 3.748046875, 0 ;  /* 0x437f0000ff007431 */ /* 0x000fe200000001ff */
[----:B------:R-:W-:Y:S01]  /*2220*/  MOV R9, 0x3b808081 ;  /* 0x3b80808100097802 */ /* 0x000fe20000000f00 */
[----:B------:R-:W-:Y:S04]  /*2230*/  BSSY.RECONVERGENT B4, `(.L_x_60) ;  /* 0x000000d000047945 */ /* 0x000fe80003800200 */
[----:B------:R-:W-:-:S04]  /*2240*/  FFMA R0, R9, -R0, 1 ;  /* 0x3f80000009007423 */ /* 0x000fc80000000800 */
[----:B------:R-:W-:Y:S01]  /*2250*/  FFMA R0, R0, R9, 0.0039215688593685626984 ;  /* 0x3b80808100007423 */ /* 0x000fe20000000009 */
[----:B--2---:R-:W-:-:S04]  /*2260*/  I2FP.F32.U32 R5, R6 ;  /* 0x0000000600057245 */ /* 0x004fc80000201000 */
[----:B------:R-:W1:Y:S01]  /*2270*/  FCHK P0, R5, 255 ;  /* 0x437f000005007902 */ /* 0x000e620000000000 */
[----:B------:R-:W-:-:S04]  /*2280*/  FFMA R6, R5, R0, RZ ;  /* 0x0000000005067223 */ /* 0x000fc800000000ff */
[----:B------:R-:W-:-:S04]  /*2290*/  FFMA R9, R6, -255, R5 ;  /* 0xc37f000006097823 */ /* 0x000fc80000000005 */
[----:B------:R-:W-:Y:S01]  /*22a0*/  FFMA R11, R0, R9, R6 ;  /* 0x00000009000b7223 */ /* 0x000fe20000000006 */
[----:B01----:R-:W-:Y:S06]  /*22b0*/  @!P0 BRA `(.L_x_61) ;  /* 0x0000000000108947 */ /* 0x003fec0003800000 */
[----:B------:R-:W-:Y:S01]  /*22c0*/  IMAD.MOV.U32 R6, RZ, RZ, 0x437f0000 ;  /* 0x437f0000ff067424 */ /* 0x000fe200078e00ff */
[----:B------:R-:W-:-:S07]  /*22d0*/  MOV R22, 0x22f0 ;  /* 0x000022f000167802 */ /* 0x000fce0000000f00 */
[----:B-----5:R-:W-:Y:S05]  /*22e0*/  CALL.REL.NOINC `($__internal_2_$__cuda_sm3x_div_rn_noftz_f32_slowpath) ;  /* 0x00000038008c7944 */ /* 0x020fea0003c00000 */
[----:B------:R-:W-:-:S07]  /*22f0*/  MOV R11, R5 ;  /* 0x00000005000b7202 */ /* 0x000fce0000000f00 */
.L_x_61:
[----:B------:R-:W-:Y:S05]  /*2300*/  BSYNC.RECONVERGENT B4 ;  /* 0x0000000000047941 */ /* 0x000fea0003800200 */
.L_x_60:
[----:B------:R-:W-:Y:S01]  /*2310*/  HFMA2 R5, -RZ, RZ, 0.9375, -7.688999176025390625e-06 ;  /* 0x3b808081ff057431 */ /* 0x000fe200000001ff */
[----:B-----5:R-:W-:Y:S01]  /*2320*/  LOP3.LUT R0, R8, 0xffff, RZ, 0xc0, !PT ;  /* 0x0000ffff08007812 */ /* 0x020fe200078ec0ff */
[----:B------:R-:W-:Y:S01]  /*2330*/  BSSY.RECONVERGENT B4, `(.L_x_62) ;  /* 0x000000e000047945 */ /* 0x000fe20003800200 */
[----:B------:R-:W-:Y:S02]  /*2340*/  MOV R6, 0x437f0000 ;  /* 0x437f000000067802 */ /* 0x000fe40000000f00 */
[----:B------:R-:W-:-:S04]  /*2350*/  I2FP.F32.U32 R8, R0 ;  /* 0x0000000000087245 */ /* 0x000fc80000201000 */
[----:B------:R-:W0:Y:S01]  /*2360*/  FCHK P0, R8, 255 ;  /* 0x437f000008007902 */ /* 0x000e220000000000 */
[----:B------:R-:W-:-:S04]  /*2370*/  FFMA R6, R5, -R6, 1 ;  /* 0x3f80000005067423 */ /* 0x000fc80000000806 */
[----:B------:R-:W-:-:S04]  /*2380*/  FFMA R0, R6, R5, 0.0039215688593685626984 ;  /* 0x3b80808106007423 */ /* 0x000fc80000000005 */
[----:B------:R-:W-:-:S04]  /*2390*/  FFMA R5, R0, R8, RZ ;  /* 0x0000000800057223 */ /* 0x000fc800000000ff */
[----:B------:R-:W-:-:S04]  /*23a0*/  FFMA R6, R5, -255, R8 ;  /* 0xc37f000005067823 */ /* 0x000fc80000000008 */
[----:B------:R-:W-:Y:S01]  /*23b0*/  FFMA R5, R0, R6, R5 ;  /* 0x0000000600057223 */ /* 0x000fe20000000005 */
[----:B0-----:R-:W-:Y:S06]  /*23c0*/  @!P0 BRA `(.L_x_63) ;  /* 0x0000000000108947 */ /* 0x001fec0003800000 */
[----:B------:R-:W-:Y:S02]  /*23d0*/  MOV R5, R8 ;  /* 0x0000000800057202 */ /* 0x000fe40000000f00 */
[----:B------:R-:W-:Y:S02]  /*23e0*/  MOV R6, 0x437f0000 ;  /* 0x437f000000067802 */ /* 0x000fe40000000f00 */
[----:B------:R-:W-:-:S07]  /*23f0*/  MOV R22, 0x2410 ;  /* 0x0000241000167802 */ /* 0x000fce0000000f00 */
[----:B------:R-:W-:Y:S05]  /*2400*/  CALL.REL.NOINC `($__internal_2_$__cuda_sm3x_div_rn_noftz_f32_slowpath) ;  /* 0x0000003800447944 */ /* 0x000fea0003c00000 */
.L_x_63:
[----:B------:R-:W-:Y:S05]  /*2410*/  BSYNC.RECONVERGENT B4 ;  /* 0x0000000000047941 */ /* 0x000fea0003800200 */
.L_x_62:
[----:B------:R-:W-:Y:S01]  /*2420*/  HFMA2 R0, -RZ, RZ, 0.9375, -7.688999176025390625e-06 ;  /* 0x3b808081ff007431 */ /* 0x000fe200000001ff */
[----:B------:R-:W-:Y:S01]  /*2430*/  LOP3.LUT R7, R7, 0xffff, RZ, 0xc0, !PT ;  /* 0x0000ffff07077812 */ /* 0x000fe200078ec0ff */
[----:B------:R-:W-:Y:S01]  /*2440*/  BSSY.RECONVERGENT B4, `(.L_x_64) ;  /* 0x000000f000047945 */ /* 0x000fe20003800200 */
[----:B------:R-:W-:Y:S02]  /*2450*/  MOV R9, 0x437f0000 ;  /* 0x437f000000097802 */ /* 0x000fe40000000f00 */
[----:B------:R-:W-:Y:S02]  /*2460*/  I2FP.F32.U32 R8, R7 ;  /* 0x0000000700087245 */ /* 0x000fe40000201000 */
[----:B------:R-:W-:Y:S02]  /*2470*/  MOV R12, R5 ;  /* 0x00000005000c7202 */ /* 0x000fe40000000f00 */
        /* <DEDUP_REMOVED lines=11> */
.L_x_65:
[----:B------:R-:W-:Y:S05]  /*2530*/  BSYNC.RECONVERGENT B4 ;  /* 0x0000000000047941 */ /* 0x000fea0003800200 */
.L_x_64:
[----:B------:R-:W0:Y:S01]  /*2540*/  MUFU.RCP R0, R19 ;  /* 0x0000001300007308 */ /* 0x000e220000001000 */
[----:B------:R-:W-:Y:S01]  /*2550*/  BSSY.RECONVERGENT B4, `(.L_x_66) ;  /* 0x000000d000047945 */ /* 0x000fe20003800200 */
[----:B------:R-:W-:-:S06]  /*2560*/  MOV R13, R5 ;  /* 0x00000005000d7202 */ /* 0x000fcc0000000f00 */
[----:B------:R-:W1:Y:S01]  /*2570*/  FCHK P0, R3, R19 ;  /* 0x0000001303007302 */ /* 0x000e620000000000 */
[----:B0-----:R-:W-:-:S04]  /*2580*/  FFMA R7, -R19, R0, 1 ;  /* 0x3f80000013077423 */ /* 0x001fc80000000100 */
[----:B------:R-:W-:-:S04]  /*2590*/  FFMA R0, R0, R7, R0 ;  /* 0x0000000700007223 */ /* 0x000fc80000000000 */
[----:B------:R-:W-:-:S04]  /*25a0*/  FFMA R7, R3, R0, RZ ;  /* 0x0000000003077223 */ /* 0x000fc800000000ff */
[----:B------:R-:W-:-:S04]  /*25b0*/  FFMA R6, -R19, R7, R3 ;  /* 0x0000000713067223 */ /* 0x000fc80000000103 */
[----:B------:R-:W-:Y:S01]  /*25c0*/  FFMA R5, R0, R6, R7 ;  /* 0x0000000600057223 */ /* 0x000fe20000000007 */
[----:B-1----:R-:W-:Y:S06]  /*25d0*/  @!P0 BRA `(.L_x_67) ;  /* 0x0000000000108947 */ /* 0x002fec0003800000 */
[----:B------:R-:W-:Y:S01]  /*25e0*/  IMAD.MOV.U32 R5, RZ, RZ, R3 ;  /* 0x000000ffff057224 */ /* 0x000fe200078e0003 */
[----:B------:R-:W-:Y:S02]  /*25f0*/  MOV R6, R19 ;  /* 0x0000001300067202 */ /* 0x000fe40000000f00 */
[----:B------:R-:W-:-:S07]  /*2600*/  MOV R22, 0x2620 ;  /* 0x0000262000167802 */ /* 0x000fce0000000f00 */
[----:B------:R-:W-:Y:S05]  /*2610*/  CALL.REL.NOINC `($__internal_2_$__cuda_sm3x_div_rn_noftz_f32_slowpath) ;  /* 0x0000003400c07944 */ /* 0x000fea0003c00000 */
.L_x_67:
[----:B------:R-:W-:Y:S05]  /*2620*/  BSYNC.RECONVERGENT B4 ;  /* 0x0000000000047941 */ /* 0x000fea0003800200 */
.L_x_66:
        /* <DEDUP_REMOVED lines=11> */
[----:B------:R-:W-:Y:S02]  /*26e0*/  MOV R6, R19 ;  /* 0x0000001300067202 */ /* 0x000fe40000000f00 */
[----:B------:R-:W-:-:S07]  /*26f0*/  MOV R22, 0x2710 ;  /* 0x0000271000167802 */ /* 0x000fce0000000f00 */
[----:B------:R-:W-:Y:S05]  /*2700*/  CALL.REL.NOINC `($__internal_2_$__cuda_sm3x_div_rn_noftz_f32_slowpath) ;  /* 0x0000003400847944 */ /* 0x000fea0003c00000 */
[----:B------:R-:W-:-:S07]  /*2710*/  MOV R3, R5 ;  /* 0x0000000500037202 */ /* 0x000fce0000000f00 */
.L_x_69:
[----:B------:R-:W-:Y:S05]  /*2720*/  BSYNC.RECONVERGENT B4 ;  /* 0x0000000000047941 */ /* 0x000fea0003800200 */
.L_x_68:
[----:B------:R-:W0:Y:S01]  /*2730*/  MUFU.RCP R0, R19 ;  /* 0x0000001300007308 */ /* 0x000e220000001000 */
[----:B------:R-:W-:Y:S07]  /*2740*/  BSSY.RECONVERGENT B4, `(.L_x_70) ;  /* 0x000000c000047945 */ /* 0x000fee0003800200 */
        /* <DEDUP_REMOVED lines=11> */
.L_x_71:
[----:B------:R-:W-:Y:S05]  /*2800*/  BSYNC.RECONVERGENT B4 ;  /* 0x0000000000047941 */ /* 0x000fea0003800200 */
.L_x_70:
[----:B------:R-:W-:Y:S01]  /*2810*/  MOV R7, R5 ;  /* 0x0000000500077202 */ /* 0x000fe20000000f00 */
[----:B------:R-:W-:Y:S06]  /*2820*/  BRA `(.L_x_43) ;  /* 0x0000002000dc7947 */ /* 0x000fec0003800000 */
.L_x_42:
[----:B-----5:R-:W-:Y:S01]  /*2830*/  FADD R61, -R61, R62 ;  /* 0x0000003e3d3d7221 */ /* 0x020fe20000000100 */
[----:B------:R-:W-:Y:S01]  /*2840*/  FADD R58, -R58, R63 ;  /* 0x0000003f3a3a7221 */ /* 0x000fe20000000100 */
[----:B------:R-:W-:Y:S01]  /*2850*/  FADD R6, -R6, R65 ;  /* 0x0000004106067221 */ /* 0x000fe20000000100 */
[----:B------:R-:W-:Y:S02]  /*2860*/  HFMA2 R22, -RZ, RZ, 1.875, 0 ;  /* 0x3f800000ff167431 */ /* 0x000fe400000001ff */
[-C--:B------:R-:W-:Y:S01]  /*2870*/  FMUL R3, R17, R61.reuse ;  /* 0x0000003d11037220 */ /* 0x080fe20000400000 */
[-C--:B------:R-:W-:Y:S01]  /*2880*/  FMUL R2, R8, R61.reuse ;  /* 0x0000003d08027220 */ /* 0x080fe20000400000 */
[----:B------:R-:W-:Y:S01]  /*2890*/  FMUL R0, R14, R61 ;  /* 0x0000003d0e007220 */ /* 0x000fe20000400000 */
[----:B------:R-:W-:Y:S01]  /*28a0*/  BSSY.RECONVERGENT B2, `(.L_x_72) ;  /* 0x0000017000027945 */ /* 0x000fe20003800200 */
[-C--:B------:R-:W-:Y:S01]  /*28b0*/  FFMA R3, R18, R58.reuse, R3 ;  /* 0x0000003a12037223 */ /* 0x080fe20000000003 */
[-C--:B------:R-:W-:Y:S01]  /*28c0*/  FFMA R4, R9, R58.reuse, R2 ;  /* 0x0000003a09047223 */ /* 0x080fe20000000002 */
[----:B------:R-:W-:-:S02]  /*28d0*/  FFMA R2, R15, R58, R0 ;  /* 0x0000003a0f027223 */ /* 0x000fc40000000000 */
[-C--:B------:R-:W-:Y:S01]  /*28e0*/  FFMA R3, R16, R6.reuse, R3 ;  /* 0x0000000610037223 */ /* 0x080fe20000000003 */
[-C--:B------:R-:W-:Y:S01]  /*28f0*/  FFMA R0, R7, R6.reuse, R4 ;  /* 0x0000000607007223 */ /* 0x080fe20000000004 */
[----:B------:R-:W-:Y:S01]  /*2900*/  FFMA R2, R13, R6, R2 ;  /* 0x000000060d027223 */ /* 0x000fe20000000002 */
[----:B------:R-:W-:Y:S02]  /*2910*/  HFMA2 R6, -RZ, RZ, 0, 0 ;  /* 0x00000000ff067431 */ /* 0x000fe400000001ff */
[----:B------:R-:W-:Y:S01]  /*2920*/  FADD R4, -R19, |R3| ;  /* 0x4000000313047221 */ /* 0x000fe20000000100 */
[----:B------:R-:W-:Y:S01]  /*2930*/  FADD R25, -R59, |R0| ;  /* 0x400000003b197221 */ /* 0x000fe20000000100 */
[----:B------:R-:W-:-:S04]  /*2940*/  FADD R26, -R21, |R2| ;  /* 0x40000002151a7221 */ /* 0x000fc80000000100 */
[----:B------:R-:W-:-:S04]  /*2950*/  FSETP.GT.AND P0, PT, R4, R25, PT ;  /* 0x000000190400720b */ /* 0x000fc80003f04000 */
[----:B------:R-:W-:Y:S02]  /*2960*/  FSETP.GT.AND P0, PT, R4, R26, P0 ;  /* 0x0000001a0400720b */ /* 0x000fe40000704000 */
[----:B------:R-:W-:-:S11]  /*2970*/  MOV R4, RZ ;  /* 0x000000ff00047202 */ /* 0x000fd60000000f00 */
[----:B------:R-:W-:-:S04]  /*2980*/  @P0 FSETP.GT.AND P1, PT, R3, RZ, PT ;  /* 0x000000ff0300020b */ /* 0x000fc80003f24000 */
[----:B------:R-:W-:Y:S01]  /*2990*/  @P0 FSEL R5, R22, -1, P1 ;  /* 0xbf80000016050808 */ /* 0x000fe20000800000 */
[----:B------:R-:W-:Y:S08]  /*29a0*/  @P0 BRA `(.L_x_73) ;  /* 0x0000000000180947 */ /* 0x000ff00003800000 */
[----:B------:R-:W-:Y:S02]  /*29b0*/  FSETP.GT.AND P3, PT, R26, R25, PT ;  /* 0x000000191a00720b */ /* 0x000fe40003f64000 */
[----:B------:R-:W-:-:S11]  /*29c0*/  MOV R5, RZ ;  /* 0x000000ff00057202 */ /* 0x000fd60000000f00 */
[----:B------:R-:W-:Y:S02]  /*29d0*/  @P3 FSETP.GT.AND P1, PT, R2, RZ, PT ;  /* 0x000000ff0200320b */ /* 0x000fe40003f24000 */
[----:B------:R-:W-:Y:S02]  /*29e0*/  @!P3 FSETP.GT.AND P2, PT, R0, RZ, PT ;  /* 0x000000ff0000b20b */ /* 0x000fe40003f44000 */
[C---:B------:R-:W-:Y:S02]  /*29f0*/  @P3 FSEL R4, R22.reuse, -1, P1 ;  /* 0xbf80000016043808 */ /* 0x040fe40000800000 */
[----:B------:R-:W-:-:S09]  /*2a00*/  @!P3 FSEL R6, R22, -1, P2 ;  /* 0xbf8000001606b808 */ /* 0x000fd20001000000 */
.L_x_73:
[----:B------:R-:W-:Y:S05]  /*2a10*/  BSYNC.RECONVERGENT B2 ;  /* 0x0000000000027941 */ /* 0x000fea0003800200 */
.L_x_72:
[C---:B------:R-:W-:Y:S01]  /*2a20*/  FMUL R22, R4.reuse, R15 ;  /* 0x0000000f04167220 */ /* 0x040fe20000400000 */
[C---:B------:R-:W-:Y:S01]  /*2a30*/  FMUL R28, R4.reuse, R14 ;  /* 0x0000000e041c7220 */ /* 0x040fe20000400000 */
[----:B------:R-:W-:Y:S01]  /*2a40*/  FMUL R23, R4, R13 ;  /* 0x0000000d04177220 */ /* 0x000fe20000400000 */
[----:B------:R-:W-:Y:S01]  /*2a50*/  BSSY.RECONVERGENT B2, `(.L_x_74) ;  /* 0x000004d000027945 */ /* 0x000fe20003800200 */
[C---:B------:R-:W-:Y:S01]  /*2a60*/  FFMA R27, R5.reuse, R18, R22 ;  /* 0x00000012051b7223 */ /* 0x040fe20000000016 */
[C---:B------:R-:W-:Y:S01]  /*2a70*/  FFMA R29, R5.reuse, R17, R28 ;  /* 0x00000011051d7223 */ /* 0x040fe2000000001c */
[----:B------:R-:W-:Y:S01]  /*2a80*/  FFMA R22, R5, R16, R23 ;  /* 0x0000001005167223 */ /* 0x000fe20000000017 */
[----:B------:R-:W-:Y:S02]  /*2a90*/  IMAD.MOV.U32 R23, RZ, RZ, 0x3f800000 ;  /* 0x3f800000ff177424 */ /* 0x000fe400078e00ff */
[C---:B------:R-:W-:Y:S01]  /*2aa0*/  FFMA R5, R6.reuse, R9, R27 ;  /* 0x0000000906057223 */ /* 0x040fe2000000001b */
[C---:B------:R-:W-:Y:S01]  /*2ab0*/  FFMA R4, R6.reuse, R8, R29 ;  /* 0x0000000806047223 */ /* 0x040fe2000000001d */
[----:B------:R-:W-:-:S03]  /*2ac0*/  FFMA R6, R6, R7, R22 ;  /* 0x0000000706067223 */ /* 0x000fc60000000016 */
[----:B------:R-:W-:Y:S02]  /*2ad0*/  FSETP.NEU.AND P1, PT, |R5|, 1, PT ;  /* 0x3f8000000500780b */ /* 0x000fe40003f2d200 */
[----:B------:R-:W-:Y:S02]  /*2ae0*/  FSETP.NEU.AND P3, PT, |R4|, 1, PT ;  /* 0x3f8000000400780b */ /* 0x000fe40003f6d200 */
[----:B------:R-:W-:-:S09]  /*2af0*/  FSETP.NEU.AND P2, PT, |R6|, 1, PT ;  /* 0x3f8000000600780b */ /* 0x000fd20003f4d200 */
[----:B------:R-:W-:Y:S05]  /*2b00*/  @!P1 BRA `(.L_x_75) ;  /* 0x0000000400049947 */ /* 0x000fea0003800000 */
[----:B------:R-:W-:-:S13]  /*2b10*/  FSETP.NAN.AND P1, PT, |R5|, |R5|, PT ;  /* 0x400000050500720b */ /* 0x000fda0003f28200 */
[----:B------:R-:W-:Y:S01]  /*2b20*/  @P1 FADD R23, |R5|, 4 ;  /* 0x4080000005171421 */ /* 0x000fe20000000200 */
[----:B------:R-:W-:Y:S06]  /*2b30*/  @P1 BRA `(.L_x_75) ;  /* 0x0000000000f81947 */ /* 0x000fec0003800000 */
[C---:B------:R-:W-:Y:S01]  /*2b40*/  FMUL R22, |R5|.reuse, 16777216 ;  /* 0x4b80000005167820 */ /* 0x040fe20000400200 */
[----:B------:R-:W-:Y:S02]  /*2b50*/  FSETP.GEU.AND P1, PT, |R5|, 1.175494350822287508e-38, PT ;  /* 0x008000000500780b */ /* 0x000fe40003f2e200 */
[----:B------:R-:W-:Y:S02]  /*2b60*/  MOV R32, 0x3a2c32e4 ;  /* 0x3a2c32e400207802 */ /* 0x000fe40000000f00 */
[----:B------:R-:W-:-:S04]  /*2b70*/  FSEL R22, R22, |R5|, !P1 ;  /* 0x4000000516167208 */ /* 0x000fc80004800000 */
[----:B------:R-:W-:-:S04]  /*2b80*/  IADD3 R23, PT, PT, R22, -0x3f3504f3, RZ ;  /* 0xc0cafb0d16177810 */ /* 0x000fc80007ffe0ff */
[----:B------:R-:W-:-:S04]  /*2b90*/  LOP3.LUT R23, R23, 0xff800000, RZ, 0xc0, !PT ;  /* 0xff80000017177812 */ /* 0x000fc800078ec0ff */
[-C--:B------:R-:W-:Y:S02]  /*2ba0*/  IADD3 R22, PT, PT, R22, -R23.reuse, RZ ;  /* 0x8000001716167210 */ /* 0x080fe40007ffe0ff */
[----:B------:R-:W-:-:S03]  /*2bb0*/  I2FP.F32.S32 R23, R23 ;  /* 0x0000001700177245 */ /* 0x000fc60000201400 */
[C---:B------:R-:W-:Y:S01]  /*2bc0*/  FADD R28, R22.reuse, 1 ;  /* 0x3f800000161c7421 */ /* 0x040fe20000000000 */
[----:B------:R-:W-:Y:S01]  /*2bd0*/  FADD R27, R22, -1 ;  /* 0xbf800000161b7421 */ /* 0x000fe20000000000 */
[----:B------:R-:W-:Y:S02]  /*2be0*/  FSEL R22, RZ, -24, P1 ;  /* 0xc1c00000ff167808 */ /* 0x000fe40000800000 */
[----:B------:R-:W-:Y:S01]  /*2bf0*/  FSETP.NEU.AND P1, PT, |R5|, +INF , PT ;  /* 0x7f8000000500780b */ /* 0x000fe20003f2d200 */
[----:B------:R-:W-:Y:S01]  /*2c00*/  FADD R29, R27, R27 ;  /* 0x0000001b1b1d7221 */ /* 0x000fe20000000000 */
[----:B------:R-:W0:Y:S01]  /*2c10*/  MUFU.RCP R28, R28 ;  /* 0x0000001c001c7308 */ /* 0x000e220000001000 */
[----:B------:R-:W-:Y:S01]  /*2c20*/  FFMA R22, R23, 1.1920928955078125e-07, R22 ;  /* 0x3400000017167823 */ /* 0x000fe20000000016 */
[----:B------:R-:W-:-:S13]  /*2c30*/  FSETP.NEU.AND P1, PT, |R5|, RZ, P1 ;  /* 0x000000ff0500720b */ /* 0x000fda0000f2d200 */
[----:B------:R-:W-:Y:S01]  /*2c40*/  @!P1 FADD R5, |R5|, |R5| ;  /* 0x4000000505059221 */ /* 0x000fe20000000200 */
[----:B0-----:R-:W-:-:S04]  /*2c50*/  FMUL R29, R28, R29 ;  /* 0x0000001d1c1d7220 */ /* 0x001fc80000400000 */
[----:B------:R-:W-:Y:S01]  /*2c60*/  FADD R30, R27, -R29 ;  /* 0x8000001d1b1e7221 */ /* 0x000fe20000000000 */
[CC--:B------:R-:W-:Y:S01]  /*2c70*/  FMUL R23, R29.reuse, R29.reuse ;  /* 0x0000001d1d177220 */ /* 0x0c0fe20000400000 */
[----:B------:R-:W-:Y:S02]  /*2c80*/  FFMA R31, R29, 1.4426950216293334961, R22 ;  /* 0x3fb8aa3b1d1f7823 */ /* 0x000fe40000000016 */
[----:B------:R-:W-:Y:S01]  /*2c90*/  FADD R30, R30, R30 ;  /* 0x0000001e1e1e7221 */ /* 0x000fe20000000000 */
[----:B------:R-:W-:Y:S01]  /*2ca0*/  FFMA R32, R23, R32, 0.0032181653659790754318 ;  /* 0x3b52e7db17207423 */ /* 0x000fe20000000020 */
[----:B------:R-:W-:Y:S02]  /*2cb0*/  FADD R22, R22, -R31 ;  /* 0x8000001f16167221 */ /* 0x000fe40000000000 */
[----:B------:R-:W-:Y:S01]  /*2cc0*/  FFMA R27, R27, -R29, R30 ;  /* 0x8000001d1b1b7223 */ /* 0x000fe2000000001e */
[----:B------:R-:W-:Y:S01]  /*2cd0*/  FFMA R32, R23, R32, 0.018033718690276145935 ;  /* 0x3c93bb7317207423 */ /* 0x000fe20000000020 */
[----:B------:R-:W-:-:S02]  /*2ce0*/  FFMA R22, R29, 1.4426950216293334961, R22 ;  /* 0x3fb8aa3b1d167823 */ /* 0x000fc40000000016 */
[----:B------:R-:W-:Y:S01]  /*2cf0*/  FMUL R27, R28, R27 ;  /* 0x0000001b1c1b7220 */ /* 0x000fe20000400000 */
[----:B------:R-:W-:-:S03]  /*2d00*/  FFMA R32, R23, R32, 0.12022458761930465698 ;  /* 0x3df6384f17207423 */ /* 0x000fc60000000020 */
[----:B------:R-:W-:Y:S01]  /*2d10*/  FFMA R22, R27, 1.4426950216293334961, R22 ;  /* 0x3fb8aa3b1b167823 */ /* 0x000fe20000000016 */
[----:B------:R-:W-:-:S03]  /*2d20*/  FMUL R32, R23, R32 ;  /* 0x0000002017207220 */ /* 0x000fc60000400000 */
[----:B------:R-:W-:Y:S01]  /*2d30*/  FFMA R28, R29, 1.9251366722983220825e-08, R22 ;  /* 0x32a55e341d1c7823 */ /* 0x000fe20000000016 */
[----:B------:R-:W-:-:S04]  /*2d40*/  FMUL R22, R32, 3 ;  /* 0x4040000020167820 */ /* 0x000fc80000400000 */
[----:B------:R-:W-:-:S04]  /*2d50*/  FFMA R27, R27, R22, R28 ;  /* 0x000000161b1b7223 */ /* 0x000fc8000000001c */
[----:B------:R-:W-:Y:S01]  /*2d60*/  FFMA R32, R29, R32, R27 ;  /* 0x000000201d207223 */ /* 0x000fe2000000001b */
[----:B------:R-:W-:-:S03]  /*2d70*/  HFMA2 R27, -RZ, RZ, 0.64013671875, -15.109375 ;  /* 0x391fcb8eff1b7431 */ /* 0x000fc600000001ff */
[----:B------:R-:W-:-:S04]  /*2d80*/  FADD R22, R31, R32 ;  /* 0x000000201f167221 */ /* 0x000fc80000000000 */
[----:B------:R-:W-:Y:S01]  /*2d90*/  FMUL R23, R22, 4 ;  /* 0x4080000016177820 */ /* 0x000fe20000400000 */
[----:B------:R-:W-:-:S03]  /*2da0*/  FADD R31, -R31, R22 ;  /* 0x000000161f1f7221 */ /* 0x000fc60000000100 */
[----:B------:R-:W0:Y:S01]  /*2db0*/  FRND R28, R23 ;  /* 0x00000017001c7307 */ /* 0x000e220000201000 */
[----:B------:R-:W-:Y:S01]  /*2dc0*/  FADD R31, R32, -R31 ;  /* 0x8000001f201f7221 */ /* 0x000fe20000000000 */
[----:B------:R-:W-:Y:S01]  /*2dd0*/  FFMA R22, R22, 4, -R23 ;  /* 0x4080000016167823 */ /* 0x000fe20000000817 */
[----:B------:R-:W-:-:S03]  /*2de0*/  FSETP.GT.AND P5, PT, |R23|, 152, PT ;  /* 0x431800001700780b */ /* 0x000fc60003fa4200 */
[----:B------:R-:W-:Y:S02]  /*2df0*/  FFMA R31, R31, 4, R22 ;  /* 0x408000001f1f7823 */ /* 0x000fe40000000016 */
[----:B------:R-:W1:Y:S01]  /*2e00*/  F2I.NTZ R30, R23 ;  /* 0x00000017001e7305 */ /* 0x000e620000203100 */
[----:B0-----:R-:W-:Y:S01]  /*2e10*/  FADD R22, R23, -R28 ;  /* 0x8000001c17167221 */ /* 0x001fe20000000000 */
[----:B------:R-:W-:-:S03]  /*2e20*/  FSETP.GT.AND P4, PT, R28, RZ, PT ;  /* 0x000000ff1c00720b */ /* 0x000fc60003f84000 */
[----:B------:R-:W-:-:S04]  /*2e30*/  FADD R22, R22, R31 ;  /* 0x0000001f16167221 */ /* 0x000fc80000000000 */
[----:B------:R-:W-:-:S04]  /*2e40*/  FFMA R27, R22, R27, 0.0013391353422775864601 ;  /* 0x3aaf85ed161b7423 */ /* 0x000fc8000000001b */
[----:B------:R-:W-:-:S04]  /*2e50*/  FFMA R27, R22, R27, 0.0096188392490148544312 ;  /* 0x3c1d9856161b7423 */ /* 0x000fc8000000001b */
[----:B------:R-:W-:-:S04]  /*2e60*/  FFMA R27, R22, R27, 0.055503588169813156128 ;  /* 0x3d6357bb161b7423 */ /* 0x000fc8000000001b */
[C---:B------:R-:W-:Y:S01]  /*2e70*/  FFMA R29, R22.reuse, R27, 0.24022644758224487305 ;  /* 0x3e75fdec161d7423 */ /* 0x040fe2000000001b */
[----:B------:R-:W-:Y:S02]  /*2e80*/  SEL R27, RZ, 0x83000000, P4 ;  /* 0x83000000ff1b7807 */ /* 0x000fe40002000000 */
[----:B------:R-:W-:Y:S01]  /*2e90*/  FSETP.GEU.AND P4, PT, R23, RZ, PT ;  /* 0x000000ff1700720b */ /* 0x000fe20003f8e000 */
[----:B------:R-:W-:Y:S01]  /*2ea0*/  FFMA R29, R22, R29, 0.69314718246459960938 ;  /* 0x3f317218161d7423 */ /* 0x000fe2000000001d */
[----:B------:R-:W-:Y:S02]  /*2eb0*/  IADD3 R28, PT, PT, R27, 0x7f000000, RZ ;  /* 0x7f0000001b1c7810 */ /* 0x000fe40007ffe0ff */
[----:B-1----:R-:W-:Y:S01]  /*2ec0*/  LEA R30, R30, -R27, 0x17 ;  /* 0x8000001b1e1e7211 */ /* 0x002fe200078eb8ff */
[----:B------:R-:W-:Y:S01]  /*2ed0*/  FFMA R29, R22, R29, 1 ;  /* 0x3f800000161d7423 */ /* 0x000fe2000000001d */
[----:B------:R-:W-:-:S03]  /*2ee0*/  FSEL R23, RZ, +INF , !P4 ;  /* 0x7f800000ff177808 */ /* 0x000fc60006000000 */
[----:B------:R-:W-:-:S04]  /*2ef0*/  FMUL R29, R28, R29 ;  /* 0x0000001d1c1d7220 */ /* 0x000fc80000400000 */
[----:B------:R-:W-:Y:S01]  /*2f00*/  @!P5 FMUL R23, R30, R29 ;  /* 0x0000001d1e17d220 */ /* 0x000fe20000400000 */
[----:B------:R-:W-:-:S07]  /*2f10*/  @!P1 LOP3.LUT R23, R5, 0x7fffffff, RZ, 0xc0, !PT ;  /* 0x7fffffff05179812 */ /* 0x000fce00078ec0ff */
.L_x_75:
[----:B------:R-:W-:Y:S05]  /*2f20*/  BSYNC.RECONVERGENT B2 ;  /* 0x0000000000027941 */ /* 0x000fea0003800200 */
.L_x_74:
[----:B------:R-:W-:Y:S01]  /*2f30*/  BSSY.RECONVERGENT B2, `(.L_x_76) ;  /* 0x0000045000027945 */ /* 0x000fe20003800200 */
[----:B------:R-:W-:Y:S01]  /*2f40*/  HFMA2 R29, -RZ, RZ, 1.875, 0 ;  /* 0x3f800000ff1d7431 */ /* 0x000fe200000001ff */
[----:B------:R-:W-:Y:S02]  /*2f50*/  MOV R33, 0x3f800000 ;  /* 0x3f80000000217802 */ /* 0x000fe40000000f00 */
        /* <DEDUP_REMOVED lines=26> */
[C---:B------:R-:W-:Y:S01]  /*3100*/  FFMA R29, R22.reuse, R31, 0.0032181653659790754318 ;  /* 0x3b52e7db161d7423 */ /* 0x040fe2000000001f */
        /* <DEDUP_REMOVED lines=10> */
[----:B------:R-:W-:Y:S01]  /*31b0*/  FFMA R22, R27, R22, R28 ;  /* 0x000000161b167223 */ /* 0x000fe2000000001c */
[----:B------:R-:W-:-:S03]  /*31c0*/  HFMA2 R28, -RZ, RZ, 0.64013671875, -15.109375 ;  /* 0x391fcb8eff1c7431 */ /* 0x000fc600000001ff */
[----:B------:R-:W-:-:S04]  /*31d0*/  FFMA R29, R30, R29, R22 ;  /* 0x0000001d1e1d7223 */ /* 0x000fc80000000016 */
[----:B------:R-:W-:-:S04]  /*31e0*/  FADD R5, R34, R29 ;  /* 0x0000001d22057221 */ /* 0x000fc80000000000 */
[----:B------:R-:W-:Y:S01]  /*31f0*/  FMUL R22, R5, 4 ;  /* 0x4080000005167820 */ /* 0x000fe20000400000 */
[----:B------:R-:W-:-:S03]  /*3200*/  FADD R34, -R34, R5 ;  /* 0x0000000522227221 */ /* 0x000fc60000000100 */
[----:B------:R-:W0:Y:S01]  /*3210*/  FRND R27, R22 ;  /* 0x00000016001b7307 */ /* 0x000e220000201000 */
[----:B------:R-:W-:Y:S01]  /*3220*/  FADD R34, R29, -R34 ;  /* 0x800000221d227221 */ /* 0x000fe20000000000 */
[----:B------:R-:W-:Y:S01]  /*3230*/  FFMA R5, R5, 4, -R22 ;  /* 0x4080000005057823 */ /* 0x000fe20000000816 */
[----:B------:R-:W-:-:S03]  /*3240*/  FSETP.GT.AND P4, PT, |R22|, 152, PT ;  /* 0x431800001600780b */ /* 0x000fc60003f84200 */
[----:B------:R-:W-:Y:S01]  /*3250*/  FFMA R34, R34, 4, R5 ;  /* 0x4080000022227823 */ /* 0x000fe20000000005 */
[----:B0-----:R-:W-:Y:S01]  /*3260*/  FADD R5, R22, -R27 ;  /* 0x8000001b16057221 */ /* 0x001fe20000000000 */
[----:B------:R-:W-:-:S03]  /*3270*/  FSETP.GT.AND P3, PT, R27, RZ, PT ;  /* 0x000000ff1b00720b */ /* 0x000fc60003f64000 */
[----:B------:R-:W-:Y:S01]  /*3280*/  FADD R5, R5, R34 ;  /* 0x0000002205057221 */ /* 0x000fe20000000000 */
[----:B------:R-:W-:Y:S02]  /*3290*/  SEL R27, RZ, 0x83000000, P3 ;  /* 0x83000000ff1b7807 */ /* 0x000fe40001800000 */
[----:B------:R-:W-:Y:S01]  /*32a0*/  FSETP.GEU.AND P3, PT, R22, RZ, PT ;  /* 0x000000ff1600720b */ /* 0x000fe20003f6e000 */
[----:B------:R-:W-:-:S03]  /*32b0*/  FFMA R28, R5, R28, 0.0013391353422775864601 ;  /* 0x3aaf85ed051c7423 */ /* 0x000fc6000000001c */
[----:B------:R-:W-:Y:S01]  /*32c0*/  FSEL R29, RZ, +INF , !P3 ;  /* 0x7f800000ff1d7808 */ /* 0x000fe20005800000 */
[C---:B------:R-:W-:Y:S02]  /*32d0*/  FFMA R30, R5.reuse, R28, 0.0096188392490148544312 ;  /* 0x3c1d9856051e7423 */ /* 0x040fe4000000001c */
[----:B------:R-:W0:Y:S02]  /*32e0*/  F2I.NTZ R28, R22 ;  /* 0x00000016001c7305 */ /* 0x000e240000203100 */
[----:B------:R-:W-:-:S04]  /*32f0*/  FFMA R30, R5, R30, 0.055503588169813156128 ;  /* 0x3d6357bb051e7423 */ /* 0x000fc8000000001e */
[----:B------:R-:W-:-:S04]  /*3300*/  FFMA R30, R5, R30, 0.24022644758224487305 ;  /* 0x3e75fdec051e7423 */ /* 0x000fc8000000001e */
[----:B------:R-:W-:Y:S01]  /*3310*/  FFMA R32, R5, R30, 0.69314718246459960938 ;  /* 0x3f31721805207423 */ /* 0x000fe2000000001e */
[----:B------:R-:W-:-:S03]  /*3320*/  VIADD R30, R27, 0x7f000000 ;  /* 0x7f0000001b1e7836 */ /* 0x000fc60000000000 */
[----:B------:R-:W-:Y:S01]  /*3330*/  FFMA R5, R5, R32, 1 ;  /* 0x3f80000005057423 */ /* 0x000fe20000000020 */
[----:B0-----:R-:W-:-:S03]  /*3340*/  LEA R28, R28, -R27, 0x17 ;  /* 0x8000001b1c1c7211 */ /* 0x001fc600078eb8ff */
[----:B------:R-:W-:-:S04]  /*3350*/  FMUL R5, R30, R5 ;  /* 0x000000051e057220 */ /* 0x000fc80000400000 */
[----:B------:R-:W-:Y:S01]  /*3360*/  @!P4 FMUL R29, R28, R5 ;  /* 0x000000051c1dc220 */ /* 0x000fe20000400000 */
[----:B------:R-:W-:-:S07]  /*3370*/  @!P1 LOP3.LUT R29, R4, 0x7fffffff, RZ, 0xc0, !PT ;  /* 0x7fffffff041d9812 */ /* 0x000fce00078ec0ff */
.L_x_77:
[----:B------:R-:W-:Y:S05]  /*3380*/  BSYNC.RECONVERGENT B2 ;  /* 0x0000000000027941 */ /* 0x000fea0003800200 */
.L_x_76:
[----:B------:R-:W-:Y:S04]  /*3390*/  BSSY.RECONVERGENT B2, `(.L_x_78) ;  /* 0x0000043000027945 */ /* 0x000fe80003800200 */
        /* <DEDUP_REMOVED lines=53> */
[----:B------:R-:W-:Y:S01]  /*36f0*/  FFMA R27, R4, R27, 0.0013391353422775864601 ;  /* 0x3aaf85ed041b7423 */ /* 0x000fe2000000001b */
[----:B------:R-:W-:Y:S02]  /*3700*/  IADD3 R28, PT, PT, R22, 0x7f000000, RZ ;  /* 0x7f000000161c7810 */ /* 0x000fe40007ffe0ff */
[----:B------:R-:W-:Y:S01]  /*3710*/  FSEL R33, RZ, +INF , !P2 ;  /* 0x7f800000ff217808 */ /* 0x000fe20005000000 */
[C---:B------:R-:W-:Y:S02]  /*3720*/  FFMA R31, R4.reuse, R27, 0.0096188392490148544312 ;  /* 0x3c1d9856041f7423 */ /* 0x040fe4000000001b */
[----:B------:R-:W0:Y:S02]  /*3730*/  F2I.NTZ R27, R5 ;  /* 0x00000005001b7305 */ /* 0x000e240000203100 */
[----:B------:R-:W-:-:S04]  /*3740*/  FFMA R31, R4, R31, 0.055503588169813156128 ;  /* 0x3d6357bb041f7423 */ /* 0x000fc8000000001f */
[----:B------:R-:W-:-:S04]  /*3750*/  FFMA R31, R4, R31, 0.24022644758224487305 ;  /* 0x3e75fdec041f7423 */ /* 0x000fc8000000001f */
[----:B------:R-:W-:-:S04]  /*3760*/  FFMA R31, R4, R31, 0.69314718246459960938 ;  /* 0x3f317218041f7423 */ /* 0x000fc8000000001f */
[----:B------:R-:W-:Y:S01]  /*3770*/  FFMA R31, R4, R31, 1 ;  /* 0x3f800000041f7423 */ /* 0x000fe2000000001f */
[----:B0-----:R-:W-:-:S03]  /*3780*/  LEA R27, R27, -R22, 0x17 ;  /* 0x800000161b1b7211 */ /* 0x001fc600078eb8ff */
[----:B------:R-:W-:-:S04]  /*3790*/  FMUL R28, R28, R31 ;  /* 0x0000001f1c1c7220 */ /* 0x000fc80000400000 */
[----:B------:R-:W-:Y:S01]  /*37a0*/  @!P3 FMUL R33, R27, R28 ;  /* 0x0000001c1b21b220 */ /* 0x000fe20000400000 */
[----:B------:R-:W-:-:S07]  /*37b0*/  @!P1 LOP3.LUT R33, R6, 0x7fffffff, RZ, 0xc0, !PT ;  /* 0x7fffffff06219812 */ /* 0x000fce00078ec0ff */
.L_x_79:
[----:B------:R-:W-:Y:S05]  /*37c0*/  BSYNC.RECONVERGENT B2 ;  /* 0x0000000000027941 */ /* 0x000fea0003800200 */
.L_x_78:
[----:B------:R-:W-:Y:S01]  /*37d0*/  FADD R4, R29, R23 ;  /* 0x000000171d047221 */ /* 0x000fe20000000000 */
[----:B------:R-:W-:Y:S03]  /*37e0*/  BSSY.RECONVERGENT B4, `(.L_x_80) ;  /* 0x0000010000047945 */ /* 0x000fe60003800200 */
[----:B------:R-:W-:-:S04]  /*37f0*/  FADD R4, R4, R33 ;  /* 0x0000002104047221 */ /* 0x000fc80000000000 */
[----:B------:R-:W-:-:S04]  /*3800*/  FADD R32, R4, 9.9999997473787516356e-06 ;  /* 0x3727c5ac04207421 */ /* 0x000fc80000000000 */
        /* <DEDUP_REMOVED lines=13> */
.L_x_81:
[----:B------:R-:W-:Y:S05]  /*38e0*/  BSYNC.RECONVERGENT B4 ;  /* 0x0000000000047941 */ /* 0x000fea0003800200 */
.L_x_80:
        /* <DEDUP_REMOVED lines=13> */
[----:B------:R-:W-:-:S07]  /*39c0*/  IMAD.MOV.U32 R28, RZ, RZ, R5 ;  /* 0x000000ffff1c7224 */ /* 0x000fce00078e0005 */
.L_x_83:
[----:B------:R-:W-:Y:S05]  /*39d0*/  BSYNC.RECONVERGENT B4 ;  /* 0x0000000000047941 */ /* 0x000fea0003800200 */
.L_x_82:
        /* <DEDUP_REMOVED lines=14> */
.L_x_85:
[----:B------:R-:W-:Y:S05]  /*3ac0*/  BSYNC.RECONVERGENT B4 ;  /* 0x0000000000047941 */ /* 0x000fea0003800200 */
.L_x_84:
[----:B------:R-:W-:Y:S01]  /*3ad0*/  FADD R59, R59, R59 ;  /* 0x0000003b3b3b7221 */ /* 0x000fe20000000000 */
[----:B------:R-:W-:Y:S03]  /*3ae0*/  BSSY.RECONVERGENT B4, `(.L_x_86) ;  /* 0x000000d000047945 */ /* 0x000fe60003800200 */
        /* <DEDUP_REMOVED lines=12> */
.L_x_87:
[----:B------:R-:W-:Y:S05]  /*3bb0*/  BSYNC.RECONVERGENT B4 ;  /* 0x0000000000047941 */ /* 0x000fea0003800200 */
.L_x_86:
[----:B------:R-:W-:Y:S01]  /*3bc0*/  FADD R31, R21, R21 ;  /* 0x00000015151f7221 */ /* 0x000fe20000000000 */
[----:B------:R-:W-:Y:S03]  /*3bd0*/  BSSY.RECONVERGENT B4, `(.L_x_88) ;  /* 0x000000e000047945 */ /* 0x000fe60003800200 */
[----:B------:R-:W0:Y:S08]  /*3be0*/  MUFU.RCP R4, R31 ;  /* 0x0000001f00047308 */ /* 0x000e300000001000 */
[----:B------:R-:W1:Y:S01]  /*3bf0*/  FCHK P1, R2, R31 ;  /* 0x0000001f02007302 */ /* 0x000e620000020000 */
[----:B0-----:R-:W-:-:S04]  /*3c00*/  FFMA R21, -R31, R4, 1 ;  /* 0x3f8000001f157423 */ /* 0x001fc80000000104 */
[----:B------:R-:W-:Y:S01]  /*3c10*/  FFMA R23, R4, R21, R4 ;  /* 0x0000001504177223 */ /* 0x000fe20000000004 */
[----:B------:R-:W-:-:S03]  /*3c20*/  FADD.SAT R21, R5, 0.5 ;  /* 0x3f00000005157421 */ /* 0x000fc60000002000 */
        /* <DEDUP_REMOVED lines=8> */
.L_x_89:
[----:B------:R-:W-:Y:S05]  /*3cb0*/  BSYNC.RECONVERGENT B4 ;  /* 0x0000000000047941 */ /* 0x000fea0003800200 */
.L_x_88:
        /* <DEDUP_REMOVED lines=16> */
.L_x_91:
[----:B------:R-:W-:Y:S05]  /*3dc0*/  BSYNC.RECONVERGENT B4 ;  /* 0x0000000000047941 */ /* 0x000fea0003800200 */
.L_x_90:
[----:B------:R-:W-:Y:S01]  /*3dd0*/  IADD3 R38, PT, PT, R20, -0x1, RZ ;  /* 0xffffffff14267810 */ /* 0x000fe20007ffe0ff */
[----:B------:R-:W-:-:S03]  /*3de0*/  FMUL R6, R19, R24 ;  /* 0x0000001813067220 */ /* 0x000fc60000400000 */
[----:B------:R-:W-:Y:S01]  /*3df0*/  I2FP.F32.S32 R38, R38 ;  /* 0x0000002600267245 */ /* 0x000fe20000201400 */
[----:B------:R-:W0:Y:S04]  /*3e00*/  F2I.TRUNC.NTZ R19, R6 ;  /* 0x0000000600137305 */ /* 0x000e28000020f100 */
[----:B------:R-:W-:-:S04]  /*3e10*/  FMUL R5, R21, R38 ;  /* 0x0000002615057220 */ /* 0x000fc80000400000 */
[----:B------:R-:W1:Y:S01]  /*3e20*/  F2I.TRUNC.NTZ R4, R5 ;  /* 0x0000000500047305 */ /* 0x000e62000020f100 */
[----:B0-----:R-:W-:-:S05]  /*3e30*/  IMAD R19, R20, R19, RZ ;  /* 0x0000001314137224 */ /* 0x001fca00078e02ff */
[----:B-1----:R-:W-:-:S05]  /*3e40*/  IADD3 R4, PT, PT, R4, R19, RZ ;  /* 0x0000001304047210 */ /* 0x002fca0007ffe0ff */
[----:B------:R-:W-:-:S05]  /*3e50*/  IMAD R4, R4, 0x3, RZ ;  /* 0x0000000304047824 */ /* 0x000fca00078e02ff */
[----:B------:R-:W-:-:S04]  /*3e60*/  IADD3 R22, P1, PT, R4, R12, RZ ;  /* 0x0000000c04167210 */ /* 0x000fc80007f3e0ff */
[----:B------:R-:W-:-:S05]  /*3e70*/  LEA.HI.X.SX32 R23, R4, R11, 0x1, P1 ;  /* 0x0000000b04177211 */ /* 0x000fca00008f0eff */
[----:B------:R-:W2:Y:S04]  /*3e80*/  LD.E.U8 R30, desc[UR8][R22.64] ;  /* 0x00000008161e7980 */ /* 0x000ea8000c101100 */
[----:B------:R0:W5:Y:S04]  /*3e90*/  LD.E.U8 R4, desc[UR8][R22.64+0x1] ;  /* 0x0000010816047980 */ /* 0x000168000c101100 */
[----:B------:R0:W5:Y:S01]  /*3ea0*/  LD.E.U8 R35, desc[UR8][R22.64+0x2] ;  /* 0x0000020816237980 */ /* 0x000162000c101100 */
[----:B------:R-:W-:Y:S02]  /*3eb0*/  HFMA2 R31, -RZ, RZ, 1.875, 0 ;  /* 0x3f800000ff1f7431 */ /* 0x000fe400000001ff */
[----:B------:R-:W-:Y:S01]  /*3ec0*/  IMAD.MOV.U32 R6, RZ, RZ, 0x437f0000 ;  /* 0x437f0000ff067424 */ /* 0x000fe200078e00ff */
[----:B------:R-:W-:Y:S01]  /*3ed0*/  MOV R37, 0x3b808081 ;  /* 0x3b80808100257802 */ /* 0x000fe20000000f00 */
[----:B------:R-:W-:Y:S01]  /*3ee0*/  BSSY.RECONVERGENT B4, `(.L_x_92) ;  /* 0x000000e000047945 */ /* 0x000fe20003800200 */
[----:B------:R-:W-:Y:S01]  /*3ef0*/  FADD.SAT R33, R33, 0.5 ;  /* 0x3f00000021217421 */ /* 0x000fe20000002000 */
[----:B------:R-:W-:-:S04]  /*3f00*/  FFMA R6, -R6, 0.0039215688593685626984, R31 ;  /* 0x3b80808106067823 */ /* 0x000fc8000000011f */
[----:B------:R-:W-:Y:S01]  /*3f10*/  FFMA R6, R6, R37, 0.0039215688593685626984 ;  /* 0x3b80808106067423 */ /* 0x000fe20000000025 */
[----:B--2---:R-:W-:-:S04]  /*3f20*/  I2FP.F32.U32 R5, R30 ;  /* 0x0000001e00057245 */ /* 0x004fc80000201000 */
[----:B------:R-:W1:Y:S01]  /*3f30*/  FCHK P1, R5, 255 ;  /* 0x437f000005007902 */ /* 0x000e620000020000 */
[----:B------:R-:W-:-:S04]  /*3f40*/  FFMA R32, R5, R6, RZ ;  /* 0x0000000605207223 */ /* 0x000fc800000000ff */
[----:B------:R-:W-:-:S04]  /*3f50*/  FFMA R31, R32, -255, R5 ;  /* 0xc37f0000201f7823 */ /* 0x000fc80000000005 */
[----:B------:R-:W-:Y:S01]  /*3f60*/  FFMA R32, R6, R31, R32 ;  /* 0x0000001f06207223 */ /* 0x000fe20000000020 */
[----:B01----:R-:W-:Y:S06]  /*3f70*/  @!P1 BRA `(.L_x_93) ;  /* 0x0000000000109947 */ /* 0x003fec0003800000 */
[----:B------:R-:W-:Y:S02]  /*3f80*/  MOV R6, 0x437f0000 ;  /* 0x437f000000067802 */ /* 0x000fe40000000f00 */
[----:B------:R-:W-:-:S07]  /*3f90*/  MOV R22, 0x3fb0 ;  /* 0x00003fb000167802 */ /* 0x000fce0000000f00 */
[----:B-----5:R-:W-:Y:S05]  /*3fa0*/  CALL.REL.NOINC `($__internal_2_$__cuda_sm3x_div_rn_noftz_f32_slowpath) ;  /* 0x0000001c005c7944 */ /* 0x020fea0003c00000 */
[----:B------:R-:W-:-:S07]  /*3fb0*/  MOV R32, R5 ;  /* 0x0000000500207202 */ /* 0x000fce0000000f00 */
.L_x_93:
[----:B------:R-:W-:Y:S05]  /*3fc0*/  BSYNC.RECONVERGENT B4 ;  /* 0x0000000000047941 */ /* 0x000fea0003800200 */
.L_x_92:
[----:B------:R-:W-:Y:S01]  /*3fd0*/  HFMA2 R5, -RZ, RZ, 0.9375, -7.688999176025390625e-06 ;  /* 0x3b808081ff057431 */ /* 0x000fe200000001ff */
[----:B------:R-:W-:Y:S01]  /*3fe0*/  MOV R6, 0x437f0000 ;  /* 0x437f000000067802 */ /* 0x000fe20000000f00 */
[----:B------:R-:W-:Y:S01]  /*3ff0*/  BSSY.RECONVERGENT B4, `(.L_x_94) ;  /* 0x000000f000047945 */ /* 0x000fe20003800200 */
[----:B-----5:R-:W-:-:S03]  /*4000*/  LOP3.LUT R4, R4, 0xffff, RZ, 0xc0, !PT ;  /* 0x0000ffff04047812 */ /* 0x020fc600078ec0ff */
[----:B------:R-:W-:Y:S01]  /*4010*/  FFMA R22, R5, -R6, 1 ;  /* 0x3f80000005167423 */ /* 0x000fe20000000806 */
[----:B------:R-:W-:-:S03]  /*4020*/  I2FP.F32.U32 R6, R4 ;  /* 0x0000000400067245 */ /* 0x000fc60000201000 */
[----:B------:R-:W-:Y:S01]  /*4030*/  FFMA R4, R22, R5, 0.0039215688593685626984 ;  /* 0x3b80808116047423 */ /* 0x000fe20000000005 */
[----:B------:R-:W0:Y:S03]  /*4040*/  FCHK P1, R6, 255 ;  /* 0x437f000006007902 */ /* 0x000e260000020000 */
        /* <DEDUP_REMOVED lines=8> */
[----:B------:R-:W-:-:S07]  /*40d0*/  MOV R34, R5 ;  /* 0x0000000500227202 */ /* 0x000fce0000000f00 */
.L_x_95:
[----:B------:R-:W-:Y:S05]  /*40e0*/  BSYNC.RECONVERGENT B4 ;  /* 0x0000000000047941 */ /* 0x000fea0003800200 */
.L_x_94:
[----:B------:R-:W-:Y:S01]  /*40f0*/  HFMA2 R4, -RZ, RZ, 0.9375, -7.688999176025390625e-06 ;  /* 0x3b808081ff047431 */ /* 0x000fe200000001ff */
[----:B------:R-:W-:Y:S01]  /*4100*/  LOP3.LUT R35, R35, 0xffff, RZ, 0xc0, !PT ;  /* 0x0000ffff23237812 */ /* 0x000fe200078ec0ff */
        /* <DEDUP_REMOVED lines=10> */
[----:B------:R-:W-:Y:S01]  /*41b0*/  MOV R5, R6 ;  /* 0x0000000600057202 */ /* 0x000fe20000000f00 */
[----:B------:R-:W-:Y:S01]  /*41c0*/  IMAD.MOV.U32 R6, RZ, RZ, 0x437f0000 ;  /* 0x437f0000ff067424 */ /* 0x000fe200078e00ff */
[----:B------:R-:W-:-:S07]  /*41d0*/  MOV R22, 0x41f0 ;  /* 0x000041f000167802 */ /* 0x000fce0000000f00 */
[----:B------:R-:W-:Y:S05]  /*41e0*/  CALL.REL.NOINC `($__internal_2_$__cuda_sm3x_div_rn_noftz_f32_slowpath) ;  /* 0x0000001800cc7944 */ /* 0x000fea0003c00000 */
[----:B------:R-:W-:-:S07]  /*41f0*/  MOV R36, R5 ;  /* 0x0000000500247202 */ /* 0x000fce0000000f00 */
.L_x_97:
[----:B------:R-:W-:Y:S05]  /*4200*/  BSYNC.RECONVERGENT B4 ;  /* 0x0000000000047941 */ /* 0x000fea0003800200 */
.L_x_96:
[----:B------:R-:W-:Y:S01]  /*4210*/  FMUL R21, R21, R24 ;  /* 0x0000001815157220 */ /* 0x000fe20000400000 */
[----:B------:R-:W-:-:S04]  /*4220*/  FMUL R33, R38, R33 ;  /* 0x0000002126217220 */ /* 0x000fc80000400000 */
[----:B------:R-:W-:Y:S08]  /*4230*/  F2I.TRUNC.NTZ R35, R33 ;  /* 0x0000002100237305 */ /* 0x000ff0000020f100 */
        /* <DEDUP_REMOVED lines=8> */
[----:B------:R-:W-:Y:S01]  /*42c0*/  HFMA2 R6, -RZ, RZ, 0.9375, -7.688999176025390625e-06 ;  /* 0x3b808081ff067431 */ /* 0x000fe200000001ff */
[----:B------:R-:W-:Y:S01]  /*42d0*/  MOV R5, 0x437f0000 ;  /* 0x437f000000057802 */ /* 0x000fe20000000f00 */
[----:B------:R-:W-:Y:S04]  /*42e0*/  BSSY.RECONVERGENT B4, `(.L_x_98) ;  /* 0x000000d000047945 */ /* 0x000fe80003800200 */
[----:B------:R-:W-:Y:S01]  /*42f0*/  FFMA R31, R6, -R5, 1 ;  /* 0x3f800000061f7423 */ /* 0x000fe20000000805 */
[----:B--2---:R-:W-:-:S03]  /*4300*/  I2FP.F32.U32 R5, R4 ;  /* 0x0000000400057245 */ /* 0x004fc60000201000 */
[----:B------:R-:W-:Y:S01]  /*4310*/  FFMA R4, R31, R6, 0.0039215688593685626984 ;  /* 0x3b8080811f047423 */ /* 0x000fe20000000006 */
[----:B------:R-:W1:Y:S03]  /*4320*/  FCHK P1, R5, 255 ;  /* 0x437f000005007902 */ /* 0x000e660000020000 */
        /* <DEDUP_REMOVED lines=8> */
.L_x_99:
[----:B------:R-:W-:Y:S05]  /*43b0*/  BSYNC.RECONVERGENT B4 ;  /* 0x0000000000047941 */ /* 0x000fea0003800200 */
.L_x_98:
        /* <DEDUP_REMOVED lines=12> */
[----:B------:R-:W-:Y:S02]  /*4480*/  MOV R6, 0x437f0000 ;  /* 0x437f000000067802 */ /* 0x000fe40000000f00 */
[----:B------:R-:W-:-:S07]  /*4490*/  MOV R22, 0x44b0 ;  /* 0x000044b000167802 */ /* 0x000fce0000000f00 */
[----:B------:R-:W-:Y:S05]  /*44a0*/  CALL.REL.NOINC `($__internal_2_$__cuda_sm3x_div_rn_noftz_f32_slowpath) ;  /* 0x00000018001c7944 */ /* 0x000fea0003c00000 */
[----:B------:R-:W-:-:S07]  /*44b0*/  MOV R33, R5 ;  /* 0x0000000500217202 */ /* 0x000fce0000000f00 */
.L_x_101:
[----:B------:R-:W-:Y:S05]  /*44c0*/  BSYNC.RECONVERGENT B4 ;  /* 0x0000000000047941 */ /* 0x000fea0003800200 */
.L_x_100:
[----:B------:R-:W-:Y:S01]  /*44d0*/  HFMA2 R4, -RZ, RZ, 0.9375, -7.688999176025390625e-06 ;  /* 0x3b808081ff047431 */ /* 0x000fe200000001ff */
[----:B------:R-:W-:Y:S01]  /*44e0*/  MOV R5, 0x437f0000 ;  /* 0x437f000000057802 */ /* 0x000fe20000000f00 */
[----:B------:R-:W-:Y:S01]  /*44f0*/  BSSY.RECONVERGENT B4, `(.L_x_102) ;  /* 0x000000e000047945 */ /* 0x000fe20003800200 */
[----:B------:R-:W-:-:S03]  /*4500*/  LOP3.LUT R20, R20, 0xffff, RZ, 0xc0, !PT ;  /* 0x0000ffff14147812 */ /* 0x000fc600078ec0ff */
        /* <DEDUP_REMOVED lines=11> */
[----:B------:R-:W-:-:S07]  /*45c0*/  IMAD.MOV.U32 R37, RZ, RZ, R5 ;  /* 0x000000ffff257224 */ /* 0x000fce00078e0005 */
.L_x_103:
[----:B------:R-:W-:Y:S05]  /*45d0*/  BSYNC.RECONVERGENT B4 ;  /* 0x0000000000047941 */ /* 0x000fea0003800200 */
.L_x_102:
[----:B------:R-:W-:-:S05]  /*45e0*/  IADD3 R19, PT, PT, R19, R35, RZ ;  /* 0x0000002313137210 */ /* 0x000fca0007ffe0ff */
        /* <DEDUP_REMOVED lines=17> */
[----:B------:R-:W-:Y:S02]  /*4700*/  MOV R5, R6 ;  /* 0x0000000600057202 */ /* 0x000fe40000000f00 */
[----:B------:R-:W-:Y:S02]  /*4710*/  MOV R6, 0x437f0000 ;  /* 0x437f000000067802 */ /* 0x000fe40000000f00 */
[----:B------:R-:W-:-:S07]  /*4720*/  MOV R22, 0x4740 ;  /* 0x0000474000167802 */ /* 0x000fce0000000f00 */
[----:B-----5:R-:W-:Y:S05]  /*4730*/  CALL.REL.NOINC `($__internal_2_$__cuda_sm3x_div_rn_noftz_f32_slowpath) ;  /* 0x0000001400787944 */ /* 0x020fea0003c00000 */
[----:B------:R-:W-:-:S07]  /*4740*/  MOV R12, R5 ;  /* 0x00000005000c7202 */ /* 0x000fce0000000f00 */
.L_x_105:
[----:B------:R-:W-:Y:S05]  /*4750*/  BSYNC.RECONVERGENT B4 ;  /* 0x0000000000047941 */ /* 0x000fea0003800200 */
.L_x_104:
        /* <DEDUP_REMOVED lines=17> */
.L_x_107:
[----:B------:R-:W-:Y:S05]  /*4870*/  BSYNC.RECONVERGENT B4 ;  /* 0x0000000000047941 */ /* 0x000fea0003800200 */
.L_x_106:
[----:B------:R-:W-:Y:S01]  /*4880*/  HFMA2 R4, -RZ, RZ, 0.9375, -7.688999176025390625e-06 ;  /* 0x3b808081ff047431 */ /* 0x000fe200000001ff */
[----:B------:R-:W-:Y:S01]  /*4890*/  LOP3.LUT R11, R11, 0xffff, RZ, 0xc0, !PT ;  /* 0x0000ffff0b0b7812 */ /* 0x000fe200078ec0ff */
[----:B------:R-:W-:Y:S01]  /*48a0*/  IMAD.MOV.U32 R5, RZ, RZ, 0x437f0000 ;  /* 0x437f0000ff057424 */ /* 0x000fe200078e00ff */
[----:B------:R-:W-:Y:S02]  /*48b0*/  BSSY.RECONVERGENT B4, `(.L_x_108) ;  /* 0x000000d000047945 */ /* 0x000fe40003800200 */
        /* <DEDUP_REMOVED lines=12> */
.L_x_109:
[----:B------:R-:W-:Y:S05]  /*4980*/  BSYNC.RECONVERGENT B4 ;  /* 0x0000000000047941 */ /* 0x000fea0003800200 */
.L_x_108:
[-C--:B------:R-:W-:Y:S01]  /*4990*/  FMUL R21, R21, R28.reuse ;  /* 0x0000001c15157220 */ /* 0x080fe20000400000 */
[----:B------:R-:W-:Y:S01]  /*49a0*/  @P0 FSETP.GT.AND P1, PT, R3, RZ, PT ;  /* 0x000000ff0300020b */ /* 0x000fe20003f24000 */
[-C--:B------:R-:W-:Y:S01]  /*49b0*/  FMUL R33, R33, R28.reuse ;  /* 0x0000001c21217220 */ /* 0x080fe20000400000 */
[----:B------:R-:W-:Y:S01]  /*49c0*/  FMUL R37, R37, R28 ;  /* 0x0000001c25257220 */ /* 0x000fe20000400000 */
[-C--:B------:R-:W-:Y:S01]  /*49d0*/  FFMA R21, R32, R27.reuse, R21 ;  /* 0x0000001b20157223 */ /* 0x080fe20000000015 */
[----:B------:R-:W-:Y:S01]  /*49e0*/  @P0 MOV R3, 0x3f800000 ;  /* 0x3f80000000030802 */ /* 0x000fe20000000f00 */
[----:B------:R-:W-:Y:S01]  /*49f0*/  BSSY.RECONVERGENT B2, `(.L_x_110) ;  /* 0x000000f000027945 */ /* 0x000fe20003800200 */
[----:B------:R-:W-:Y:S02]  /*4a00*/  HFMA2 R4, -RZ, RZ, 0, 0 ;  /* 0x00000000ff047431 */ /* 0x000fe400000001ff */
[-C--:B------:R-:W-:Y:S01]  /*4a10*/  FFMA R33, R34, R27.reuse, R33 ;  /* 0x0000001b22217223 */ /* 0x080fe20000000021 */
[----:B------:R-:W-:Y:S01]  /*4a20*/  FFMA R36, R36, R27, R37 ;  /* 0x0000001b24247223 */ /* 0x000fe20000000025 */
[----:B------:R-:W-:Y:S01]  /*4a30*/  FFMA R11, R12, R29, R21 ;  /* 0x0000001d0c0b7223 */ /* 0x000fe20000000015 */
[----:B------:R-:W-:-:S02]  /*4a40*/  MOV R6, RZ ;  /* 0x000000ff00067202 */ /* 0x000fc40000000f00 */
[----:B------:R-:W-:Y:S01]  /*4a50*/  @P0 FSEL R3, R3, -1, P1 ;  /* 0xbf80000003030808 */ /* 0x000fe20000800000 */
[----:B------:R-:W-:Y:S06]  /*4a60*/  @P0 BRA `(.L_x_111) ;  /* 0x00000000001c0947 */ /* 0x000fec0003800000 */
[----:B------:R-:W-:Y:S02]  /*4a70*/  FSETP.GT.AND P0, PT, R26, R25, PT ;  /* 0x000000191a00720b */ /* 0x000fe40003f04000 */
[----:B------:R-:W-:-:S11]  /*4a80*/  MOV R3, RZ ;  /* 0x000000ff00037202 */ /* 0x000fd60000000f00 */
[----:B------:R-:W-:Y:S02]  /*4a90*/  @!P0 FSETP.GT.AND P2, PT, R0, RZ, PT ;  /* 0x000000ff0000820b */ /* 0x000fe40003f44000 */
[----:B------:R-:W-:Y:S02]  /*4aa0*/  @P0 FSETP.GT.AND P1, PT, R2, RZ, PT ;  /* 0x000000ff0200020b */ /* 0x000fe40003f24000 */
[----:B------:R-:W-:-:S04]  /*4ab0*/  MOV R0, 0x3f800000 ;  /* 0x3f80000000007802 */ /* 0x000fc80000000f00 */
[C---:B------:R-:W-:Y:S02]  /*4ac0*/  @P0 FSEL R4, R0.reuse, -1, P1 ;  /* 0xbf80000000040808 */ /* 0x040fe40000800000 */
[----:B------:R-:W-:-:S07]  /*4ad0*/  @!P0 FSEL R6, R0, -1, P2 ;  /* 0xbf80000000068808 */ /* 0x000fce0001000000 */
.L_x_111:
[----:B------:R-:W-:Y:S05]  /*4ae0*/  BSYNC.RECONVERGENT B2 ;  /* 0x0000000000027941 */ /* 0x000fea0003800200 */
.L_x_110:
[C---:B------:R-:W-:Y:S01]  /*4af0*/  FMUL R0, R4.reuse, R15 ;  /* 0x0000000f04007220 */ /* 0x040fe20000400000 */
[C---:B------:R-:W-:Y:S01]  /*4b00*/  FMUL R14, R4.reuse, R14 ;  /* 0x0000000e040e7220 */ /* 0x040fe20000400000 */
[----:B------:R-:W-:Y:S01]  /*4b10*/  FMUL R13, R4, R13 ;  /* 0x0000000d040d7220 */ /* 0x000fe20000400000 */
[----:B------:R-:W-:Y:S01]  /*4b20*/  FFMA R12, R20, R29, R33 ;  /* 0x0000001d140c7223 */ /* 0x000fe20000000021 */
[C---:B------:R-:W-:Y:S01]  /*4b30*/  FFMA R15, R3.reuse, R18, R0 ;  /* 0x00000012030f7223 */ /* 0x040fe20000000000 */
[C---:B------:R-:W-:Y:S01]  /*4b40*/  FFMA R17, R3.reuse, R17, R14 ;  /* 0x0000001103117223 */ /* 0x040fe2000000000e */
[----:B------:R-:W-:Y:S01]  /*4b50*/  FFMA R16, R3, R16, R13 ;  /* 0x0000001003107223 */ /* 0x000fe2000000000d */
[----:B------:R-:W-:Y:S01]  /*4b60*/  FFMA R13, R5, R29, R36 ;  /* 0x0000001d050d7223 */ /* 0x000fe20000000024 */
[C---:B------:R-:W-:Y:S01]  /*4b70*/  FFMA R9, R6.reuse, R9, R15 ;  /* 0x0000000906097223 */ /* 0x040fe2000000000f */
[C---:B------:R-:W-:Y:S01]  /*4b80*/  FFMA R3, R6.reuse, R8, R17 ;  /* 0x0000000806037223 */ /* 0x040fe20000000011 */
[----:B------:R-:W-:-:S07]  /*4b90*/  FFMA R7, R6, R7, R16 ;  /* 0x0000000706077223 */ /* 0x000fce0000000010 */
.L_x_43:
[----:B------:R-:W-:Y:S05]  /*4ba0*/  BSYNC.RECONVERGENT B0 ;  /* 0x0000000000007941 */ /* 0x000fea0003800200 */
.L_x_41:
[----:B------:R-:W-:Y:S01]  /*4bb0*/  FMUL R0, R3, R3 ;  /* 0x0000000303007220 */ /* 0x000fe20000400000 */
[----:B------:R-:W-:Y:S03]  /*4bc0*/  BSSY.RECONVERGENT B0, `(.L_x_112) ;  /* 0x0000010000007945 */ /* 0x000fe60003800200 */
        /* <DEDUP_REMOVED lines=8> */
[----:B-----5:R-:W-:Y:S05]  /*4c50*/  CALL.REL.NOINC `($__internal_1_$__cuda_sm20_sqrt_rn_f32_slowpath) ;  /* 0x0000000c00d87944 */ /* 0x020fea0003c00000 */
[----:B------:R-:W-:Y:S01]  /*4c60*/  MOV R2, R0 ;  /* 0x0000000000027202 */ /* 0x000fe20000000f00 */
[----:B------:R-:W-:Y:S06]  /*4c70*/  BRA `(.L_x_114) ;  /* 0x0000000000107947 */ /* 0x000fec0003800000 */
.L_x_113:
[----:B------:R-:W-:Y:S01]  /*4c80*/  FMUL.FTZ R2, R5, R0 ;  /* 0x0000000005027220 */ /* 0x000fe20000410000 */
[----:B------:R-:W-:-:S03]  /*4c90*/  FMUL.FTZ R0, R0, 0.5 ;  /* 0x3f00000000007820 */ /* 0x000fc60000410000 */
[----:B------:R-:W-:-:S04]  /*4ca0*/  FFMA R5, -R2, R2, R5 ;  /* 0x0000000202057223 */ /* 0x000fc80000000105 */
[----:B------:R-:W-:-:S07]  /*4cb0*/  FFMA R2, R5, R0, R2 ;  /* 0x0000000005027223 */ /* 0x000fce0000000002 */
.L_x_114:
[----:B------:R-:W-:Y:S05]  /*4cc0*/  BSYNC.RECONVERGENT B0 ;  /* 0x0000000000007941 */ /* 0x000fea0003800200 */
.L_x_112:
[----:B------:R-:W-:Y:S01]  /*4cd0*/  FSETP.GT.AND P0, PT, R2, RZ, PT ;  /* 0x000000ff0200720b */ /* 0x000fe20003f04000 */
[----:B------:R-:W-:Y:S01]  /*4ce0*/  BSSY.RECONVERGENT B0, `(.L_x_115) ;  /* 0x0000032000007945 */ /* 0x000fe20003800200 */
[----:B------:R-:W-:-:S11]  /*4cf0*/  HFMA2 R0, -RZ, RZ, 0, 0 ;  /* 0x00000000ff007431 */ /* 0x000fd600000001ff */
        /* <DEDUP_REMOVED lines=10> */
[----:B------:R-:W-:Y:S01]  /*4da0*/  MOV R5, R9 ;  /* 0x0000000900057202 */ /* 0x000fe20000000f00 */
[----:B------:R-:W-:Y:S01]  /*4db0*/  IMAD.MOV.U32 R6, RZ, RZ, R2 ;  /* 0x000000ffff067224 */ /* 0x000fe200078e0002 */
[----:B------:R-:W-:-:S07]  /*4dc0*/  MOV R22, 0x4de0 ;  /* 0x00004de000167802 */ /* 0x000fce0000000f00 */
[----:B-----5:R-:W-:Y:S05]  /*4dd0*/  CALL.REL.NOINC `($__internal_2_$__cuda_sm3x_div_rn_noftz_f32_slowpath) ;  /* 0x0000000c00d07944 */ /* 0x020fea0003c00000 */
[----:B------:R-:W-:-:S07]  /*4de0*/  MOV R4, R5 ;  /* 0x0000000500047202 */ /* 0x000fce0000000f00 */
.L_x_118:
[----:B------:R-:W-:Y:S05]  /*4df0*/  BSYNC.RECONVERGENT B4 ;  /* 0x0000000000047941 */ /* 0x000fea0003800200 */
.L_x_117:
        /* <DEDUP_REMOVED lines=12> */
[----:B-----5:R-:W-:Y:S05]  /*4ec0*/  CALL.REL.NOINC `($__internal_2_$__cuda_sm3x_div_rn_noftz_f32_slowpath) ;  /* 0x0000000c00947944 */ /* 0x020fea0003c00000 */
[----:B------:R-:W-:-:S07]  /*4ed0*/  MOV R8, R5 ;  /* 0x0000000500087202 */ /* 0x000fce0000000f00 */
.L_x_120:
[----:B------:R-:W-:Y:S05]  /*4ee0*/  BSYNC.RECONVERGENT B4 ;  /* 0x0000000000047941 */ /* 0x000fea0003800200 */
.L_x_119:
        /* <DEDUP_REMOVED lines=13> */
.L_x_122:
[----:B------:R-:W-:Y:S05]  /*4fc0*/  BSYNC.RECONVERGENT B4 ;  /* 0x0000000000047941 */ /* 0x000fea0003800200 */
.L_x_121:
[----:B------:R-:W-:-:S04]  /*4fd0*/  FMUL R3, R4, -0.39405521750450134277 ;  /* 0xbec9c19b04037820 */ /* 0x000fc80000400000 */
[----:B------:R-:W-:-:S04]  /*4fe0*/  FFMA R8, R8, -0.78811043500900268555, R3 ;  /* 0xbf49c19b08087823 */ /* 0x000fc80000000003 */
[----:B------:R-:W-:-:S07]  /*4ff0*/  FFMA R0, R5, 0.47286626696586608887, R8 ;  /* 0x3ef21b8705007823 */ /* 0x000fce0000000008 */
.L_x_116:
[----:B------:R-:W-:Y:S05]  /*5000*/  BSYNC.RECONVERGENT B0 ;  /* 0x0000000000007941 */ /* 0x000fea0003800200 */
.L_x_115:
[----:B------:R-:W-:-:S05]  /*5010*/  FMNMX R0, RZ, R0, !PT ;  /* 0x00000000ff007209 */ /* 0x000fca0007800000 */
[C---:B------:R-:W-:Y:S01]  /*5020*/  FMUL R11, R0.reuse, R11 ;  /* 0x0000000b000b7220 */ /* 0x040fe20000400000 */
[C---:B------:R-:W-:Y:S01]  /*5030*/  FMUL R12, R0.reuse, R12 ;  /* 0x0000000c000c7220 */ /* 0x040fe20000400000 */
[----:B------:R-:W-:Y:S02]  /*5040*/  FMUL R13, R0, R13 ;  /* 0x0000000d000d7220 */ /* 0x000fe40000400000 */
[----:B------:R-:W-:Y:S01]  /*5050*/  FMUL R5, R11, 255 ;  /* 0x437f00000b057820 */ /* 0x000fe20000400000 */
[----:B------:R-:W-:Y:S01]  /*5060*/  FMUL R0, R12, 255 ;  /* 0x437f00000c007820 */ /* 0x000fe20000400000 */
[----:B------:R-:W-:-:S07]  /*5070*/  FMUL R4, R13, 255 ;  /* 0x437f00000d047820 */ /* 0x000fce0000400000 */
.L_x_40:
[----:B------:R-:W-:Y:S05]  /*5080*/  BSYNC.RECONVERGENT B1 ;  /* 0x0000000000017941 */ /* 0x000fea0003800200 */
.L_x_39:
[----:B------:R-:W0:Y:S02]  /*5090*/  LDC.64 R8, c[0x0][0x3a8] ;  /* 0x0000ea00ff087b82 */ /* 0x000e240000000a00 */
[----:B0-----:R-:W2:Y:S04]  /*50a0*/  LDG.E.64 R2, desc[UR8][R8.64] ;  /* 0x0000000808027981 */ /* 0x001ea8000c1e1b00 */
[----:B------:R-:W3:Y:S01]  /*50b0*/  LDG.E.64 R6, desc[UR8][R8.64+0x8] ;  /* 0x0000080808067981 */ /* 0x000ee2000c1e1b00 */
[----:B------:R-:W-:-:S05]  /*50c0*/  IMAD R13, R10, 0x3, RZ ;  /* 0x000000030a0d7824 */ /* 0x000fca00078e02ff */
[----:B------:R-:W-:Y:S01]  /*50d0*/  SHF.R.S32.HI R11, RZ, 0x1f, R13 ;  /* 0x0000001fff0b7819 */ /* 0x000fe2000001140d */
[----:B--2---:R-:W-:Y:S01]  /*50e0*/  IMAD.WIDE R16, R10, 0x4, R2 ;  /* 0x000000040a107825 */ /* 0x004fe200078e0202 */
[----:B---3--:R-:W-:-:S04]  /*50f0*/  IADD3 R2, P0, PT, R13, R6, RZ ;  /* 0x000000060d027210 */ /* 0x008fc80007f1e0ff */
[----:B------:R-:W2:Y:S01]  /*5100*/  LDG.E R12, desc[UR8][R16.64] ;  /* 0x00000008100c7981 */ /* 0x000ea2000c1e1900 */
[----:B------:R-:W-:-:S05]  /*5110*/  IADD3.X R3, PT, PT, R7, R11, RZ, P0, !PT ;  /* 0x0000000b07037210 */ /* 0x000fca00007fe4ff */
[----:B------:R-:W3:Y:S01]  /*5120*/  LDG.E.U8 R15, desc[UR8][R2.64] ;  /* 0x00000008020f7981 */ /* 0x000ee2000c1e1100 */
[----:B------:R-:W-:Y:S01]  /*5130*/  BSSY.RECONVERGENT B0, `(.L_x_123) ;  /* 0x0000012000007945 */ /* 0x000fe20003800200 */
[----:B--2---:R-:W-:-:S04]  /*5140*/  IADD3 R7, PT, PT, R12, 0x1, RZ ;  /* 0x000000010c077810 */ /* 0x004fc80007ffe0ff */
[----:B------:R-:W-:-:S04]  /*5150*/  I2FP.F32.S32 R14, R7 ;  /* 0x00000007000e7245 */ /* 0x000fc80000201400 */
[----:B------:R-:W0:Y:S01]  /*5160*/  MUFU.RCP R19, R14 ;  /* 0x0000000e00137308 */ /* 0x000e220000001000 */
[----:B---3--:R-:W-:-:S05]  /*5170*/  IMAD R15, R12, R15, RZ ;  /* 0x0000000f0c0f7224 */ /* 0x008fca00078e02ff */
[----:B------:R-:W-:-:S05]  /*5180*/  I2FP.F32.S32 R6, R15 ;  /* 0x0000000f00067245 */ /* 0x000fca0000201400 */
[----:B------:R-:W-:-:S04]  /*5190*/  FADD R5, R6, R5 ;  /* 0x0000000506057221 */ /* 0x000fc80000000000 */
        /* <DEDUP_REMOVED lines=9> */
[----:B-----5:R-:W-:Y:S05]  /*5230*/  CALL.REL.NOINC `($__internal_2_$__cuda_sm3x_div_rn_noftz_f32_slowpath) ;  /* 0x0000000800b87944 */ /* 0x020fea0003c00000 */
[----:B------:R-:W-:-:S07]  /*5240*/  MOV R6, R5 ;  /* 0x0000000500067202 */ /* 0x000fce0000000f00 */
.L_x_124:
[----:B------:R-:W-:Y:S05]  /*5250*/  BSYNC.RECONVERGENT B0 ;  /* 0x0000000000007941 */ /* 0x000fea0003800200 */
.L_x_123:
[----:B------:R-:W0:Y:S01]  /*5260*/  LDC.64 R16, c[0x0][0x3a8] ;  /* 0x0000ea00ff107b82 */ /* 0x000e220000000a00 */
[----:B------:R-:W1:Y:S02]  /*5270*/  F2I.U32.TRUNC.NTZ R5, R6 ;  /* 0x0000000600057305 */ /* 0x000e64000020f000 */
[----:B-1----:R1:W-:Y:S04]  /*5280*/  STG.E.U8 desc[UR8][R2.64], R5 ;  /* 0x0000000502007986 */ /* 0x0023e8000c101108 */
[----:B0-----:R-:W2:Y:S02]  /*5290*/  LDG.E.64 R8, desc[UR8][R16.64+0x8] ;  /* 0x0000080810087981 */ /* 0x001ea4000c1e1b00 */
[----:B--2---:R-:W-:-:S04]  /*52a0*/  IADD3 R8, P0, PT, R13, R8, RZ ;  /* 0x000000080d087210 */ /* 0x004fc80007f1e0ff */
[----:B------:R-:W-:-:S05]  /*52b0*/  IADD3.X R9, PT, PT, R9, R11, RZ, P0, !PT ;  /* 0x0000000b09097210 */ /* 0x000fca00007fe4ff */
[----:B------:R-:W2:Y:S01]  /*52c0*/  LDG.E.U8 R15, desc[UR8][R8.64+0x1] ;  /* 0x00000108080f7981 */ /* 0x000ea2000c1e1100 */
[----:B------:R-:W0:Y:S01]  /*52d0*/  MUFU.RCP R19, R14 ;  /* 0x0000000e00137308 */ /* 0x000e220000001000 */
[----:B------:R-:W-:Y:S01]  /*52e0*/  BSSY.RECONVERGENT B0, `(.L_x_125) ;  /* 0x000000f000007945 */ /* 0x000fe20003800200 */
[----:B0-----:R-:W-:Y:S01]  /*52f0*/  FFMA R18, -R14, R19, 1 ;  /* 0x3f8000000e127423 */ /* 0x001fe20000000113 */
[----:B--2---:R-:W-:-:S05]  /*5300*/  IMAD R15, R12, R15, RZ ;  /* 0x0000000f0c0f7224 */ /* 0x004fca00078e02ff */
[----:B------:R-:W-:-:S05]  /*5310*/  I2FP.F32.S32 R15, R15 ;  /* 0x0000000f000f7245 */ /* 0x000fca0000201400 */
[----:B------:R-:W-:Y:S01]  /*5320*/  FADD R15, R15, R0 ;  /* 0x000000000f0f7221 */ /* 0x000fe20000000000 */
[----:B------:R-:W-:-:S03]  /*5330*/  FFMA R0, R19, R18, R19 ;  /* 0x0000001213007223 */ /* 0x000fc60000000013 */
[----:B------:R-:W0:Y:S01]  /*5340*/  FCHK P0, R15, R14 ;  /* 0x0000000e0f007302 */ /* 0x000e220000000000 */
[----:B-1----:R-:W-:-:S04]  /*5350*/  FFMA R3, R0, R15, RZ ;  /* 0x0000000f00037223 */ /* 0x002fc800000000ff */
[----:B------:R-:W-:-:S04]  /*5360*/  FFMA R2, -R14, R3, R15 ;  /* 0x000000030e027223 */ /* 0x000fc8000000010f */
[----:B------:R-:W-:Y:S01]  /*5370*/  FFMA R5, R0, R2, R3 ;  /* 0x0000000200057223 */ /* 0x000fe20000000003 */
[----:B0-----:R-:W-:Y:S06]  /*5380*/  @!P0 BRA `(.L_x_126) ;  /* 0x0000000000108947 */ /* 0x001fec0003800000 */
[----:B------:R-:W-:Y:S01]  /*5390*/  MOV R5, R15 ;  /* 0x0000000f00057202 */ /* 0x000fe20000000f00 */
[----:B------:R-:W-:Y:S01]  /*53a0*/  IMAD.MOV.U32 R6, RZ, RZ, R14 ;  /* 0x000000ffff067224 */ /* 0x000fe200078e000e */
[----:B------:R-:W-:-:S07]  /*53b0*/  MOV R22, 0x53d0 ;  /* 0x000053d000167802 */ /* 0x000fce0000000f00 */
[----:B-----5:R-:W-:Y:S05]  /*53c0*/  CALL.REL.NOINC `($__internal_2_$__cuda_sm3x_div_rn_noftz_f32_slowpath) ;  /* 0x0000000800547944 */ /* 0x020fea0003c00000 */
.L_x_126:
[----:B------:R-:W-:Y:S05]  /*53d0*/  BSYNC.RECONVERGENT B0 ;  /* 0x0000000000007941 */ /* 0x000fea0003800200 */
.L_x_125:
        /* <DEDUP_REMOVED lines=9> */
[----:B0-----:R-:W-:-:S04]  /*5470*/  FFMA R0, -R14, R13, 1 ;  /* 0x3f8000000e007423 */ /* 0x001fc8000000010d */
[----:B------:R-:W-:Y:S01]  /*5480*/  FFMA R0, R13, R0, R13 ;  /* 0x000000000d007223 */ /* 0x000fe2000000000d */
[----:B--2---:R-:W-:-:S05]  /*5490*/  IMAD R11, R12, R11, RZ ;  /* 0x0000000b0c0b7224 */ /* 0x004fca00078e02ff */
[----:B------:R-:W-:-:S05]  /*54a0*/  I2FP.F32.S32 R11, R11 ;  /* 0x0000000b000b7245 */ /* 0x000fca0000201400 */
[----:B------:R-:W-:-:S04]  /*54b0*/  FADD R11, R11, R4 ;  /* 0x000000040b0b7221 */ /* 0x000fc80000000000 */
[----:B------:R-:W0:Y:S01]  /*54c0*/  FCHK P0, R11, R14 ;  /* 0x0000000e0b007302 */ /* 0x000e220000000000 */
[----:B-1----:R-:W-:-:S04]  /*54d0*/  FFMA R5, R0, R11, RZ ;  /* 0x0000000b00057223 */ /* 0x002fc800000000ff */
[----:B------:R-:W-:-:S04]  /*54e0*/  FFMA R4, -R14, R5, R11 ;  /* 0x000000050e047223 */ /* 0x000fc8000000010b */
[----:B------:R-:W-:Y:S01]  /*54f0*/  FFMA R0, R0, R4, R5 ;  /* 0x0000000400007223 */ /* 0x000fe20000000005 */
[----:B0-----:R-:W-:Y:S06]  /*5500*/  @!P0 BRA `(.L_x_128) ;  /* 0x0000000000148947 */ /* 0x001fec0003800000 */
[----:B------:R-:W-:Y:S02]  /*5510*/  MOV R5, R11 ;  /* 0x0000000b00057202 */ /* 0x000fe40000000f00 */
[----:B------:R-:W-:Y:S02]  /*5520*/  MOV R6, R14 ;  /* 0x0000000e00067202 */ /* 0x000fe40000000f00 */
[----:B------:R-:W-:-:S07]  /*5530*/  MOV R22, 0x5550 ;  /* 0x0000555000167802 */ /* 0x000fce0000000f00 */
[----:B-----5:R-:W-:Y:S05]  /*5540*/  CALL.REL.NOINC `($__internal_2_$__cuda_sm3x_div_rn_noftz_f32_slowpath) ;  /* 0x0000000400f47944 */ /* 0x020fea0003c00000 */
[----:B------:R-:W-:-:S07]  /*5550*/  MOV R0, R5 ;  /* 0x0000000500007202 */ /* 0x000fce0000000f00 */
.L_x_128:
[----:B------:R-:W-:Y:S05]  /*5560*/  BSYNC.RECONVERGENT B0 ;  /* 0x0000000000007941 */ /* 0x000fea0003800200 */
.L_x_127:
[----:B------:R-:W0:Y:S01]  /*5570*/  LDC.64 R8, c[0x0][0x3a8] ;  /* 0x0000ea00ff087b82 */ /* 0x000e220000000a00 */
[----:B------:R-:W1:Y:S02]  /*5580*/  F2I.U32.TRUNC.NTZ R11, R0 ;  /* 0x00000000000b7305 */ /* 0x000e64000020f000 */
[----:B-1----:R-:W-:Y:S04]  /*5590*/  STG.E.U8 desc[UR8][R2.64+0x2], R11 ;  /* 0x0000020b02007986 */ /* 0x002fe8000c101108 */
[----:B0-----:R-:W2:Y:S02]  /*55a0*/  LDG.E.64 R4, desc[UR8][R8.64] ;  /* 0x0000000808047981 */ /* 0x001ea4000c1e1b00 */
[----:B--2---:R-:W-:-:S05]  /*55b0*/  IMAD.WIDE R4, R10, 0x4, R4 ;  /* 0x000000040a047825 */ /* 0x004fca00078e0204 */
[----:B------:R-:W-:Y:S01]  /*55c0*/  STG.E desc[UR8][R4.64], R7 ;  /* 0x0000000704007986 */ /* 0x000fe2000c101908 */
[----:B------:R-:W-:Y:S05]  /*55d0*/  EXIT ;  /* 0x000000000000794d */ /* 0x000fea0003800000 */
        .weak           $__internal_0_$__cuda_sm20_div_rn_f64_full
        .type           $__internal_0_$__cuda_sm20_div_rn_f64_full,@function
        .size           $__internal_0_$__cuda_sm20_div_rn_f64_full,($__internal_1_$__cuda_sm20_sqrt_rn_f32_slowpath - $__internal_0_$__cuda_sm20_div_rn_f64_full)
$__internal_0_$__cuda_sm20_div_rn_f64_full:
[C---:B------:R-:W-:Y:S01]  /*55e0*/  FSETP.GEU.AND P0, PT, |R7|.reuse, 1.469367938527859385e-39, PT ;  /* 0x001000000700780b */ /* 0x040fe20003f0e200 */
[----:B------:R-:W-:Y:S01]  /*55f0*/  BSSY.RECONVERGENT B3, `(.L_x_129) ;  /* 0x0000058000037945 */ /* 0x000fe20003800200 */
[----:B------:R-:W-:Y:S02]  /*5600*/  LOP3.LUT R8, R7, 0x800fffff, RZ, 0xc0, !PT ;  /* 0x800fffff07087812 */ /* 0x000fe400078ec0ff */
[-C--:B------:R-:W-:Y:S02]  /*5610*/  MOV R6, R0.reuse ;  /* 0x0000000000067202 */ /* 0x080fe40000000f00 */
[----:B------:R-:W-:Y:S02]  /*5620*/  LOP3.LUT R9, R8, 0x3ff00000, RZ, 0xfc, !PT ;  /* 0x3ff0000008097812 */ /* 0x000fe400078efcff */
[----:B------:R-:W-:Y:S02]  /*5630*/  MOV R8, R0 ;  /* 0x0000000000087202 */ /* 0x000fe40000000f00 */
[----:B------:R-:W-:-:S02]  /*5640*/  FSETP.GEU.AND P2, PT, |R15|, 1.469367938527859385e-39, PT ;  /* 0x001000000f00780b */ /* 0x000fc40003f4e200 */
[----:B------:R-:W-:Y:S01]  /*5650*/  MOV R22, 0x1 ;  /* 0x0000000100167802 */ /* 0x000fe20000000f00 */
[----:B------:R-:W-:Y:S01]  /*5660*/  @!P0 DMUL R8, R6, 8.98846567431157953865e+307 ;  /* 0x7fe0000006088828 */ /* 0x000fe20000000000 */
[----:B------:R-:W-:Y:S02]  /*5670*/  LOP3.LUT R32, R15, 0x7ff00000, RZ, 0xc0, !PT ;  /* 0x7ff000000f207812 */ /* 0x000fe400078ec0ff */
[----:B------:R-:W-:Y:S02]  /*5680*/  LOP3.LUT R25, R7, 0x7ff00000, RZ, 0xc0, !PT ;  /* 0x7ff0000007197812 */ /* 0x000fe400078ec0ff */
[----:B------:R-:W-:Y:S01]  /*5690*/  MOV R21, 0x1ca00000 ;  /* 0x1ca0000000157802 */ /* 0x000fe20000000f00 */
[----:B------:R-:W0:Y:S01]  /*56a0*/  MUFU.RCP64H R23, R9 ;  /* 0x0000000900177308 */ /* 0x000e220000001800 */
[----:B------:R-:W-:Y:S02]  /*56b0*/  ISETP.GE.U32.AND P1, PT, R32, R25, PT ;  /* 0x000000192000720c */ /* 0x000fe40003f26070 */
[----:B------:R-:W-:-:S02]  /*56c0*/  MOV R18, R32 ;  /* 0x0000002000127202 */ /* 0x000fc40000000f00 */
[----:B------:R-:W-:-:S04]  /*56d0*/  @!P2 LOP3.LUT R17, R7, 0x7ff00000, RZ, 0xc0, !PT ;  /* 0x7ff000000711a812 */ /* 0x000fc800078ec0ff */
[----:B------:R-:W-:-:S04]  /*56e0*/  @!P2 ISETP.GE.U32.AND P3, PT, R32, R17, PT ;  /* 0x000000112000a20c */ /* 0x000fc80003f66070 */
[----:B------:R-:W-:Y:S01]  /*56f0*/  @!P2 SEL R17, R21, 0x63400000, !P3 ;  /* 0x634000001511a807 */ /* 0x000fe20005800000 */
[----:B0-----:R-:W-:-:S03]  /*5700*/  DFMA R26, R22, -R8, 1 ;  /* 0x3ff00000161a742b */ /* 0x001fc60000000808 */
[----:B------:R-:W-:-:S05]  /*5710*/  @!P2 LOP3.LUT R17, R17, 0x80000000, R15, 0xf8, !PT ;  /* 0x800000001111a812 */ /* 0x000fca00078ef80f */
[----:B------:R-:W-:-:S08]  /*5720*/  DFMA R26, R26, R26, R26 ;  /* 0x0000001a1a1a722b */ /* 0x000fd0000000001a */
[----:B------:R-:W-:Y:S01]  /*5730*/  DFMA R28, R22, R26, R22 ;  /* 0x0000001a161c722b */ /* 0x000fe20000000016 */
[----:B------:R-:W-:Y:S02]  /*5740*/  SEL R23, R21, 0x63400000, !P1 ;  /* 0x6340000015177807 */ /* 0x000fe40004800000 */
[----:B------:R-:W-:Y:S02]  /*5750*/  @!P2 LOP3.LUT R27, R17, 0x100000, RZ, 0xfc, !PT ;  /* 0x00100000111ba812 */ /* 0x000fe400078efcff */
[----:B------:R-:W-:Y:S02]  /*5760*/  LOP3.LUT R23, R23, 0x800fffff, R15, 0xf8, !PT ;  /* 0x800fffff17177812 */ /* 0x000fe400078ef80f */
[----:B------:R-:W-:Y:S01]  /*5770*/  MOV R22, R14 ;  /* 0x0000000e00167202 */ /* 0x000fe20000000f00 */
[----:B------:R-:W-:Y:S01]  /*5780*/  DFMA R30, R28, -R8, 1 ;  /* 0x3ff000001c1e742b */ /* 0x000fe20000000808 */
[----:B------:R-:W-:Y:S02]  /*5790*/  @!P2 MOV R26, RZ ;  /* 0x000000ff001aa202 */ /* 0x000fe40000000f00 */
[----:B------:R-:W-:-:S02]  /*57a0*/  MOV R17, R25 ;  /* 0x0000001900117202 */ /* 0x000fc40000000f00 */
[----:B------:R-:W-:Y:S02]  /*57b0*/  @!P0 LOP3.LUT R17, R9, 0x7ff00000, RZ, 0xc0, !PT ;  /* 0x7ff0000009118812 */ /* 0x000fe400078ec0ff */
[----:B------:R-:W-:Y:S02]  /*57c0*/  @!P2 DFMA R22, R22, 2, -R26 ;  /* 0x400000001616a82b */ /* 0x000fe4000000081a */
[----:B------:R-:W-:Y:S01]  /*57d0*/  DFMA R30, R28, R30, R28 ;  /* 0x0000001e1c1e722b */ /* 0x000fe2000000001c */
[----:B------:R-:W-:-:S07]  /*57e0*/  IADD3 R33, PT, PT, R17, -0x1, RZ ;  /* 0xffffffff11217810 */ /* 0x000fce0007ffe0ff */
[----:B------:R-:W-:Y:S01]  /*57f0*/  @!P2 LOP3.LUT R18, R23, 0x7ff00000, RZ, 0xc0, !PT ;  /* 0x7ff000001712a812 */ /* 0x000fe200078ec0ff */
[----:B------:R-:W-:-:S04]  /*5800*/  DMUL R26, R30, R22 ;  /* 0x000000161e1a7228 */ /* 0x000fc80000000000 */
[----:B------:R-:W-:-:S04]  /*5810*/  VIADD R25, R18, 0xffffffff ;  /* 0xffffffff12197836 */ /* 0x000fc80000000000 */
[----:B------:R-:W-:Y:S01]  /*5820*/  DFMA R28, R26, -R8, R22 ;  /* 0x800000081a1c722b */ /* 0x000fe20000000016 */
[----:B------:R-:W-:-:S04]  /*5830*/  ISETP.GT.U32.AND P0, PT, R25, 0x7feffffe, PT ;  /* 0x7feffffe1900780c */ /* 0x000fc80003f04070 */
[----:B------:R-:W-:-:S03]  /*5840*/  ISETP.GT.U32.OR P0, PT, R33, 0x7feffffe, P0 ;  /* 0x7feffffe2100780c */ /* 0x000fc60000704470 */
[----:B------:R-:W-:-:S10]  /*5850*/  DFMA R28, R30, R28, R26 ;  /* 0x0000001c1e1c722b */ /* 0x000fd4000000001a */
[----:B------:R-:W-:Y:S05]  /*5860*/  @P0 BRA `(.L_x_130) ;  /* 0x00000000006c0947 */ /* 0x000fea0003800000 */
[----:B------:R-:W-:-:S04]  /*5870*/  LOP3.LUT R15, R7, 0x7ff00000, RZ, 0xc0, !PT ;  /* 0x7ff00000070f7812 */ /* 0x000fc800078ec0ff */
[CC--:B------:R-:W-:Y:S02]  /*5880*/  VIADDMNMX R14, R32.reuse, -R15.reuse, 0xb9600000, !PT ;  /* 0xb9600000200e7446 */ /* 0x0c0fe4000780090f */
[----:B------:R-:W-:Y:S02]  /*5890*/  ISETP.GE.U32.AND P0, PT, R32, R15, PT ;  /* 0x0000000f2000720c */ /* 0x000fe40003f06070 */
[----:B------:R-:W-:Y:S02]  /*58a0*/  VIMNMX R14, PT, PT, R14, 0x46a00000, PT ;  /* 0x46a000000e0e7848 */ /* 0x000fe40003fe0100 */
[----:B------:R-:W-:-:S04]  /*58b0*/  SEL R17, R21, 0x63400000, !P0 ;  /* 0x6340000015117807 */ /* 0x000fc80004000000 */
[----:B------:R-:W-:Y:S02]  /*58c0*/  IADD3 R17, PT, PT, -R17, R14, RZ ;  /* 0x0000000e11117210 */ /* 0x000fe40007ffe1ff */
[----:B------:R-:W-:Y:S02]  /*58d0*/  MOV R14, RZ ;  /* 0x000000ff000e7202 */ /* 0x000fe40000000f00 */
[----:B------:R-:W-:-:S06]  /*58e0*/  IADD3 R15, PT, PT, R17, 0x7fe00000, RZ ;  /* 0x7fe00000110f7810 */ /* 0x000fcc0007ffe0ff */
[----:B------:R-:W-:-:S10]  /*58f0*/  DMUL R26, R28, R14 ;  /* 0x0000000e1c1a7228 */ /* 0x000fd40000000000 */
[----:B------:R-:W-:-:S13]  /*5900*/  FSETP.GTU.AND P0, PT, |R27|, 1.469367938527859385e-39, PT ;  /* 0x001000001b00780b */ /* 0x000fda0003f0c200 */
[----:B------:R-:W-:Y:S05]  /*5910*/  @P0 BRA `(.L_x_131) ;  /* 0x0000000000940947 */ /* 0x000fea0003800000 */
[----:B------:R-:W-:Y:S01]  /*5920*/  DFMA R22, R28, -R8, R22 ;  /* 0x800000081c16722b */ /* 0x000fe20000000016 */
[----:B------:R-:W-:-:S09]  /*5930*/  MOV R14, RZ ;  /* 0x000000ff000e7202 */ /* 0x000fd20000000f00 */
[C---:B------:R-:W-:Y:S02]  /*5940*/  FSETP.NEU.AND P0, PT, R23.reuse, RZ, PT ;  /* 0x000000ff1700720b */ /* 0x040fe40003f0d000 */
[----:B------:R-:W-:-:S04]  /*5950*/  LOP3.LUT R9, R23, 0x80000000, R7, 0x48, !PT ;  /* 0x8000000017097812 */ /* 0x000fc800078e4807 */
[----:B------:R-:W-:-:S07]  /*5960*/  LOP3.LUT R15, R9, R15, RZ, 0xfc, !PT ;  /* 0x0000000f090f7212 */ /* 0x000fce00078efcff */
[----:B------:R-:W-:Y:S05]  /*5970*/  @!P0 BRA `(.L_x_131) ;  /* 0x00000000007c8947 */ /* 0x000fea0003800000 */
[----:B------:R-:W-:Y:S01]  /*5980*/  IADD3 R7, PT, PT, -R17, RZ, RZ ;  /* 0x000000ff11077210 */ /* 0x000fe20007ffe1ff */
[----:B------:R-:W-:Y:S01]  /*5990*/  DMUL.RP R14, R28, R14 ;  /* 0x0000000e1c0e7228 */ /* 0x000fe20000008000 */
[----:B------:R-:W-:-:S06]  /*59a0*/  MOV R6, RZ ;  /* 0x000000ff00067202 */ /* 0x000fcc0000000f00 */
[----:B------:R-:W-:-:S03]  /*59b0*/  DFMA R6, R26, -R6, R28 ;  /* 0x800000061a06722b */ /* 0x000fc6000000001c */
[----:B------:R-:W-:-:S03]  /*59c0*/  LOP3.LUT R9, R15, R9, RZ, 0x3c, !PT ;  /* 0x000000090f097212 */ /* 0x000fc600078e3cff */
[----:B------:R-:W-:-:S04]  /*59d0*/  IADD3 R6, PT, PT, -R17, -0x43300000, RZ ;  /* 0xbcd0000011067810 */ /* 0x000fc80007ffe1ff */
[----:B------:R-:W-:-:S04]  /*59e0*/  FSETP.NEU.AND P0, PT, |R7|, R6, PT ;  /* 0x000000060700720b */ /* 0x000fc80003f0d200 */
[----:B------:R-:W-:Y:S02]  /*59f0*/  FSEL R26, R14, R26, !P0 ;  /* 0x0000001a0e1a7208 */ /* 0x000fe40004000000 */
[----:B------:R-:W-:Y:S01]  /*5a00*/  FSEL R27, R9, R27, !P0 ;  /* 0x0000001b091b7208 */ /* 0x000fe20004000000 */
[----:B------:R-:W-:Y:S06]  /*5a10*/  BRA `(.L_x_131) ;  /* 0x0000000000547947 */ /* 0x000fec0003800000 */
.L_x_130:
[----:B------:R-:W-:-:S14]  /*5a20*/  DSETP.NAN.AND P0, PT, R14, R14, PT ;  /* 0x0000000e0e00722a */ /* 0x000fdc0003f08000 */
[----:B------:R-:W-:Y:S05]  /*5a30*/  @P0 BRA `(.L_x_132) ;  /* 0x0000000000440947 */ /* 0x000fea0003800000 */
[----:B------:R-:W-:-:S14]  /*5a40*/  DSETP.NAN.AND P0, PT, R6, R6, PT ;  /* 0x000000060600722a */ /* 0x000fdc0003f08000 */
[----:B------:R-:W-:Y:S05]  /*5a50*/  @P0 BRA `(.L_x_133) ;  /* 0x0000000000300947 */ /* 0x000fea0003800000 */
[----:B------:R-:W-:Y:S02]  /*5a60*/  ISETP.NE.AND P0, PT, R18, R17, PT ;  /* 0x000000111200720c */ /* 0x000fe40003f05270 */
[----:B------:R-:W-:Y:S02]  /*5a70*/  MOV R26, 0x0 ;  /* 0x00000000001a7802 */ /* 0x000fe40000000f00 */
[----:B------:R-:W-:-:S09]  /*5a80*/  MOV R27, 0xfff80000 ;  /* 0xfff80000001b7802 */ /* 0x000fd20000000f00 */
[----:B------:R-:W-:Y:S05]  /*5a90*/  @!P0 BRA `(.L_x_131) ;  /* 0x0000000000348947 */ /* 0x000fea0003800000 */
[----:B------:R-:W-:Y:S02]  /*5aa0*/  ISETP.NE.AND P0, PT, R18, 0x7ff00000, PT ;  /* 0x7ff000001200780c */ /* 0x000fe40003f05270 */
[----:B------:R-:W-:Y:S02]  /*5ab0*/  LOP3.LUT R27, R15, 0x80000000, R7, 0x48, !PT ;  /* 0x800000000f1b7812 */ /* 0x000fe400078e4807 */
[----:B------:R-:W-:-:S13]  /*5ac0*/  ISETP.EQ.OR P0, PT, R17, RZ, !P0 ;  /* 0x000000ff1100720c */ /* 0x000fda0004702670 */
[----:B------:R-:W-:Y:S02]  /*5ad0*/  @P0 LOP3.LUT R6, R27, 0x7ff00000, RZ, 0xfc, !PT ;  /* 0x7ff000001b060812 */ /* 0x000fe400078efcff */
[----:B------:R-:W-:Y:S02]  /*5ae0*/  @!P0 MOV R26, RZ ;  /* 0x000000ff001a8202 */ /* 0x000fe40000000f00 */
[----:B------:R-:W-:Y:S02]  /*5af0*/  @P0 MOV R26, RZ ;  /* 0x000000ff001a0202 */ /* 0x000fe40000000f00 */
[----:B------:R-:W-:Y:S01]  /*5b00*/  @P0 MOV R27, R6 ;  /* 0x00000006001b0202 */ /* 0x000fe20000000f00 */
[----:B------:R-:W-:Y:S06]  /*5b10*/  BRA `(.L_x_131) ;  /* 0x0000000000147947 */ /* 0x000fec0003800000 */
.L_x_133:
[----:B------:R-:W-:Y:S01]  /*5b20*/  LOP3.LUT R27, R7, 0x80000, RZ, 0xfc, !PT ;  /* 0x00080000071b7812 */ /* 0x000fe200078efcff */
[----:B------:R-:W-:Y:S01]  /*5b30*/  IMAD.MOV.U32 R26, RZ, RZ, R6 ;  /* 0x000000ffff1a7224 */ /* 0x000fe200078e0006 */
[----:B------:R-:W-:Y:S06]  /*5b40*/  BRA `(.L_x_131) ;  /* 0x0000000000087947 */ /* 0x000fec0003800000 */
.L_x_132:
[----:B------:R-:W-:Y:S02]  /*5b50*/  LOP3.LUT R27, R15, 0x80000, RZ, 0xfc, !PT ;  /* 0x000800000f1b7812 */ /* 0x000fe400078efcff */
[----:B------:R-:W-:-:S07]  /*5b60*/  MOV R26, R14 ;  /* 0x0000000e001a7202 */ /* 0x000fce0000000f00 */
.L_x_131:
[----:B------:R-:W-:Y:S05]  /*5b70*/  BSYNC.RECONVERGENT B3 ;  /* 0x0000000000037941 */ /* 0x000fea0003800200 */
.L_x_129:
[----:B------:R-:W-:Y:S01]  /*5b80*/  HFMA2 R17, -RZ, RZ, 0, 0 ;  /* 0x00000000ff117431 */ /* 0x000fe200000001ff */
[----:B------:R-:W-:Y:S02]  /*5b90*/  MOV R6, R26 ;  /* 0x0000001a00067202 */ /* 0x000fe40000000f00 */
[----:B------:R-:W-:Y:S01]  /*5ba0*/  MOV R7, R27 ;  /* 0x0000001b00077202 */ /* 0x000fe20000000f00 */
[----:B------:R-:W-:Y:S06]  /*5bb0*/  RET.REL.NODEC R16 `(raymarch) ;  /* 0xffffffa410107950 */ /* 0x000fec0003c3ffff */
        .weak           $__internal_1_$__cuda_sm20_sqrt_rn_f32_slowpath
        .type           $__internal_1_$__cuda_sm20_sqrt_rn_f32_slowpath,@function
        .size           $__internal_1_$__cuda_sm20_sqrt_rn_f32_slowpath,($__internal_2_$__cuda_sm3x_div_rn_noftz_f32_slowpath - $__internal_1_$__cuda_sm20_sqrt_rn_f32_slowpath)
$__internal_1_$__cuda_sm20_sqrt_rn_f32_slowpath:
[----:B------:R-:W-:-:S13]  /*5bc0*/  LOP3.LUT P0, RZ, R0, 0x7fffffff, RZ, 0xc0, !PT ;  /* 0x7fffffff00ff7812 */ /* 0x000fda000780c0ff */
[----:B------:R-:W-:Y:S01]  /*5bd0*/  @!P0 MOV R29, R0 ;  /* 0x00000000001d8202 */ /* 0x000fe20000000f00 */
[----:B------:R-:W-:Y:S06]  /*5be0*/  @!P0 BRA `(.L_x_134) ;  /* 0x0000000000408947 */ /* 0x000fec0003800000 */
[----:B------:R-:W-:-:S13]  /*5bf0*/  FSETP.GEU.FTZ.AND P0, PT, R0, RZ, PT ;  /* 0x000000ff0000720b */ /* 0x000fda0003f1e000 */
[----:B------:R-:W-:Y:S01]  /*5c00*/  @!P0 MOV R29, 0x7fffffff ;  /* 0x7fffffff001d8802 */ /* 0x000fe20000000f00 */
[----:B------:R-:W-:Y:S06]  /*5c10*/  @!P0 BRA `(.L_x_134) ;  /* 0x0000000000348947 */ /* 0x000fec0003800000 */
[----:B------:R-:W-:-:S13]  /*5c20*/  FSETP.GTU.FTZ.AND P0, PT, |R0|, +INF , PT ;  /* 0x7f8000000000780b */ /* 0x000fda0003f1c200 */
[----:B------:R-:W-:Y:S01]  /*5c30*/  @P0 FADD.FTZ R29, R0, 1 ;  /* 0x3f800000001d0421 */ /* 0x000fe20000010000 */
[----:B------:R-:W-:Y:S06]  /*5c40*/  @P0 BRA `(.L_x_134) ;  /* 0x0000000000280947 */ /* 0x000fec0003800000 */
[----:B------:R-:W-:-:S13]  /*5c50*/  FSETP.NEU.FTZ.AND P0, PT, |R0|, +INF , PT ;  /* 0x7f8000000000780b */ /* 0x000fda0003f1d200 */
[----:B------:R-:W-:-:S04]  /*5c60*/  @P0 FFMA R52, R0, 1.84467440737095516160e+19, RZ ;  /* 0x5f80000000340823 */ /* 0x000fc800000000ff */
[----:B------:R-:W0:Y:S02]  /*5c70*/  @P0 MUFU.RSQ R51, R52 ;  /* 0x0000003400330308 */ /* 0x000e240000001400 */
[----:B0-----:R-:W-:Y:S01]  /*5c80*/  @P0 FMUL.FTZ R29, R52, R51 ;  /* 0x00000033341d0220 */ /* 0x001fe20000410000 */
[----:B------:R-:W-:-:S03]  /*5c90*/  @P0 FMUL.FTZ R51, R51, 0.5 ;  /* 0x3f00000033330820 */ /* 0x000fc60000410000 */
[----:B------:R-:W-:-:S04]  /*5ca0*/  @P0 FADD.FTZ R53, -R29, -RZ ;  /* 0x800000ff1d350221 */ /* 0x000fc80000010100 */
[----:B------:R-:W-:-:S04]  /*5cb0*/  @P0 FFMA R54, R29, R53, R52 ;  /* 0x000000351d360223 */ /* 0x000fc80000000034 */
[----:B------:R-:W-:Y:S01]  /*5cc0*/  @P0 FFMA R51, R54, R51, R29 ;  /* 0x0000003336330223 */ /* 0x000fe2000000001d */
[----:B------:R-:W-:-:S03]  /*5cd0*/  @!P0 MOV R29, R0 ;  /* 0x00000000001d8202 */ /* 0x000fc60000000f00 */
[----:B------:R-:W-:-:S07]  /*5ce0*/  @P0 FMUL.FTZ R29, R51, 2.3283064365386962891e-10 ;  /* 0x2f800000331d0820 */ /* 0x000fce0000410000 */
.L_x_134:
[----:B------:R-:W-:Y:S01]  /*5cf0*/  HFMA2 R51, -RZ, RZ, 0, 0 ;  /* 0x00000000ff337431 */ /* 0x000fe200000001ff */
[----:B------:R-:W-:-:S03]  /*5d00*/  MOV R0, R29 ;  /* 0x0000001d00007202 */ /* 0x000fc60000000f00 */
[----:B------:R-:W-:Y:S05]  /*5d10*/  RET.REL.NODEC R50 `(raymarch) ;  /* 0xffffffa032b87950 */ /* 0x000fea0003c3ffff */
        .weak           $__internal_2_$__cuda_sm3x_div_rn_noftz_f32_slowpath
        .type           $__internal_2_$__cuda_sm3x_div_rn_noftz_f32_slowpath,@function
        .size           $__internal_2_$__cuda_sm3x_div_rn_noftz_f32_slowpath,(.L_x_214 - $__internal_2_$__cuda_sm3x_div_rn_noftz_f32_slowpath)
$__internal_2_$__cuda_sm3x_div_rn_noftz_f32_slowpath:
[----:B------:R-:W-:Y:S01]  /*5d20*/  SHF.R.U32.HI R23, RZ, 0x17, R6 ;  /* 0x00000017ff177819 */ /* 0x000fe20000011606 */
[----:B------:R-:W-:Y:S01]  /*5d30*/  BSSY.RECONVERGENT B2, `(.L_x_135) ;  /* 0x0000062000027945 */ /* 0x000fe20003800200 */
[----:B------:R-:W-:Y:S02]  /*5d40*/  SHF.R.U32.HI R42, RZ, 0x17, R5 ;  /* 0x00000017ff2a7819 */ /* 0x000fe40000011605 */
[----:B------:R-:W-:Y:S02]  /*5d50*/  LOP3.LUT R23, R23, 0xff, RZ, 0xc0, !PT ;  /* 0x000000ff17177812 */ /* 0x000fe400078ec0ff */
[----:B------:R-:W-:Y:S02]  /*5d60*/  LOP3.LUT R42, R42, 0xff, RZ, 0xc0, !PT ;  /* 0x000000ff2a2a7812 */ /* 0x000fe400078ec0ff */
[----:B------:R-:W-:Y:S02]  /*5d70*/  IADD3 R31, PT, PT, R23, -0x1, RZ ;  /* 0xffffffff171f7810 */ /* 0x000fe40007ffe0ff */
[----:B------:R-:W-:-:S02]  /*5d80*/  IADD3 R39, PT, PT, R42, -0x1, RZ ;  /* 0xffffffff2a277810 */ /* 0x000fc40007ffe0ff */
[----:B------:R-:W-:-:S04]  /*5d90*/  ISETP.GT.U32.AND P1, PT, R31, 0xfd, PT ;  /* 0x000000fd1f00780c */ /* 0x000fc80003f24070 */
[----:B------:R-:W-:-:S13]  /*5da0*/  ISETP.GT.U32.OR P1, PT, R39, 0xfd, P1 ;  /* 0x000000fd2700780c */ /* 0x000fda0000f24470 */
[----:B------:R-:W-:Y:S01]  /*5db0*/  @!P1 MOV R30, RZ ;  /* 0x000000ff001e9202 */ /* 0x000fe20000000f00 */
[----:B------:R-:W-:Y:S06]  /*5dc0*/  @!P1 BRA `(.L_x_136) ;  /* 0x00000000005c9947 */ /* 0x000fec0003800000 */
[----:B------:R-:W-:Y:S02]  /*5dd0*/  FSETP.GTU.FTZ.AND P1, PT, |R5|, +INF , PT ;  /* 0x7f8000000500780b */ /* 0x000fe40003f3c200 */
[----:B------:R-:W-:-:S04]  /*5de0*/  FSETP.GTU.FTZ.AND P2, PT, |R6|, +INF , PT ;  /* 0x7f8000000600780b */ /* 0x000fc80003f5c200 */
[----:B------:R-:W-:-:S13]  /*5df0*/  PLOP3.LUT P1, PT, P1, P2, PT, 0xf8, 0x8f ;  /* 0x00000000008f781c */ /* 0x000fda0000f25f70 */
[----:B------:R-:W-:Y:S05]  /*5e00*/  @P1 BRA `(.L_x_137) ;  /* 0x00000004004c1947 */ /* 0x000fea0003800000 */
[----:B------:R-:W-:-:S13]  /*5e10*/  LOP3.LUT P1, RZ, R6, 0x7fffffff, R5, 0xc8, !PT ;  /* 0x7fffffff06ff7812 */ /* 0x000fda000782c805 */
[----:B------:R-:W-:Y:S05]  /*5e20*/  @!P1 BRA `(.L_x_138) ;  /* 0x00000004003c9947 */ /* 0x000fea0003800000 */
[C---:B------:R-:W-:Y:S02]  /*5e30*/  FSETP.NEU.FTZ.AND P2, PT, |R5|.reuse, +INF , PT ;  /* 0x7f8000000500780b */ /* 0x040fe40003f5d200 */
[----:B------:R-:W-:Y:S02]  /*5e40*/  FSETP.NEU.FTZ.AND P3, PT, |R6|, +INF , PT ;  /* 0x7f8000000600780b */ /* 0x000fe40003f7d200 */
[----:B------:R-:W-:-:S11]  /*5e50*/  FSETP.NEU.FTZ.AND P1, PT, |R5|, +INF , PT ;  /* 0x7f8000000500780b */ /* 0x000fd60003f3d200 */
[----:B------:R-:W-:Y:S05]  /*5e60*/  @!P3 BRA !P2, `(.L_x_138) ;  /* 0x00000004002cb947 */ /* 0x000fea0005000000 */
[----:B------:R-:W-:-:S04]  /*5e70*/  LOP3.LUT P2, RZ, R5, 0x7fffffff, RZ, 0xc0, !PT ;  /* 0x7fffffff05ff7812 */ /* 0x000fc8000784c0ff */
[----:B------:R-:W-:-:S13]  /*5e80*/  PLOP3.LUT P2, PT, P3, P2, PT, 0x2f, 0xf2 ;  /* 0x0000000000f2781c */ /* 0x000fda0001f44577 */
[----:B------:R-:W-:Y:S05]  /*5e90*/  @P2 BRA `(.L_x_139) ;  /* 0x0000000400182947 */ /* 0x000fea0003800000 */
[----:B------:R-:W-:-:S04]  /*5ea0*/  LOP3.LUT P2, RZ, R6, 0x7fffffff, RZ, 0xc0, !PT ;  /* 0x7fffffff06ff7812 */ /* 0x000fc8000784c0ff */
[----:B------:R-:W-:-:S13]  /*5eb0*/  PLOP3.LUT P1, PT, P1, P2, PT, 0x2f, 0xf2 ;  /* 0x0000000000f2781c */ /* 0x000fda0000f24577 */
[----:B------:R-:W-:Y:S05]  /*5ec0*/  @P1 BRA `(.L_x_140) ;  /* 0x0000000400001947 */ /* 0x000fea0003800000 */
[----:B------:R-:W-:Y:S02]  /*5ed0*/  ISETP.GE.AND P1, PT, R39, RZ, PT ;  /* 0x000000ff2700720c */ /* 0x000fe40003f26270 */
[----:B------:R-:W-:-:S11]  /*5ee0*/  ISETP.GE.AND P2, PT, R31, RZ, PT ;  /* 0x000000ff1f00720c */ /* 0x000fd60003f46270 */
[----:B------:R-:W-:Y:S01]  /*5ef0*/  @P1 IMAD.MOV.U32 R30, RZ, RZ, RZ ;  /* 0x000000ffff1e1224 */ /* 0x000fe200078e00ff */
[----:B------:R-:W-:Y:S01]  /*5f00*/  @!P1 MOV R30, 0xffffffc0 ;  /* 0xffffffc0001e9802 */ /* 0x000fe20000000f00 */
[----:B------:R-:W-:Y:S01]  /*5f10*/  @!P1 FFMA R5, R5, 1.84467440737095516160e+19, RZ ;  /* 0x5f80000005059823 */ /* 0x000fe200000000ff */
[----:B------:R-:W-:Y:S02]  /*5f20*/  @!P2 FFMA R6, R6, 1.84467440737095516160e+19, RZ ;  /* 0x5f8000000606a823 */ /* 0x000fe400000000ff */
[----:B------:R-:W-:-:S07]  /*5f30*/  @!P2 IADD3 R30, PT, PT, R30, 0x40, RZ ;  /* 0x000000401e1ea810 */ /* 0x000fce0007ffe0ff */
.L_x_136:
[----:B------:R-:W-:Y:S01]  /*5f40*/  LEA R31, R23, 0xc0800000, 0x17 ;  /* 0xc0800000171f7811 */ /* 0x000fe200078eb8ff */
[----:B------:R-:W-:Y:S01]  /*5f50*/  BSSY.RECONVERGENT B3, `(.L_x_141) ;  /* 0x0000036000037945 */ /* 0x000fe20003800200 */
[----:B------:R-:W-:Y:S02]  /*5f60*/  IADD3 R42, PT, PT, R42, -0x7f, RZ ;  /* 0xffffff812a2a7810 */ /* 0x000fe40007ffe0ff */
[----:B------:R-:W-:-:S03]  /*5f70*/  IADD3 R41, PT, PT, -R31, R6, RZ ;  /* 0x000000061f297210 */ /* 0x000fc60007ffe1ff */
[----:B------:R-:W-:Y:S01]  /*5f80*/  IMAD R5, R42, -0x800000, R5 ;  /* 0xff8000002a057824 */ /* 0x000fe200078e0205 */
[----:B------:R-:W0:Y:S01]  /*5f90*/  MUFU.RCP R31, R41 ;  /* 0x00000029001f7308 */ /* 0x000e220000001000 */
[----:B------:R-:W-:-:S04]  /*5fa0*/  FADD.FTZ R40, -R41, -RZ ;  /* 0x800000ff29287221 */ /* 0x000fc80000010100 */
[----:B0-----:R-:W-:-:S04]  /*5fb0*/  FFMA R6, R31, R40, 1 ;  /* 0x3f8000001f067423 */ /* 0x001fc80000000028 */
[----:B------:R-:W-:-:S04]  /*5fc0*/  FFMA R6, R31, R6, R31 ;  /* 0x000000061f067223 */ /* 0x000fc8000000001f */
[----:B------:R-:W-:-:S04]  /*5fd0*/  FFMA R31, R5, R6, RZ ;  /* 0x00000006051f7223 */ /* 0x000fc800000000ff */
[----:B------:R-:W-:-:S04]  /*5fe0*/  FFMA R39, R40, R31, R5 ;  /* 0x0000001f28277223 */ /* 0x000fc80000000005 */
[----:B------:R-:W-:Y:S01]  /*5ff0*/  FFMA R31, R6, R39, R31 ;  /* 0x00000027061f7223 */ /* 0x000fe2000000001f */
[----:B------:R-:W-:-:S03]  /*6000*/  IADD3 R39, PT, PT, R42, 0x7f, -R23 ;  /* 0x0000007f2a277810 */ /* 0x000fc60007ffe817 */
[----:B------:R-:W-:Y:S01]  /*6010*/  FFMA R40, R40, R31, R5 ;  /* 0x0000001f28287223 */ /* 0x000fe20000000005 */
[----:B------:R-:W-:-:S03]  /*6020*/  IADD3 R30, PT, PT, R39, R30, RZ ;  /* 0x0000001e271e7210 */ /* 0x000fc60007ffe0ff */
[----:B------:R-:W-:-:S05]  /*6030*/  FFMA R5, R6, R40, R31 ;  /* 0x0000002806057223 */ /* 0x000fca000000001f */
[----:B------:R-:W-:-:S04]  /*6040*/  SHF.R.U32.HI R23, RZ, 0x17, R5 ;  /* 0x00000017ff177819 */ /* 0x000fc80000011605 */
[----:B------:R-:W-:-:S04]  /*6050*/  LOP3.LUT R23, R23, 0xff, RZ, 0xc0, !PT ;  /* 0x000000ff17177812 */ /* 0x000fc800078ec0ff */
[----:B------:R-:W-:-:S04]  /*6060*/  IADD3 R23, PT, PT, R23, R30, RZ ;  /* 0x0000001e17177210 */ /* 0x000fc80007ffe0ff */
[----:B------:R-:W-:-:S04]  /*6070*/  IADD3 R39, PT, PT, R23, -0x1, RZ ;  /* 0xffffffff17277810 */ /* 0x000fc80007ffe0ff */
[----:B------:R-:W-:-:S13]  /*6080*/  ISETP.GE.U32.AND P1, PT, R39, 0xfe, PT ;  /* 0x000000fe2700780c */ /* 0x000fda0003f26070 */
[----:B------:R-:W-:Y:S05]  /*6090*/  @!P1 BRA `(.L_x_142) ;  /* 0x0000000000809947 */ /* 0x000fea0003800000 */
[----:B------:R-:W-:-:S13]  /*60a0*/  ISETP.GT.AND P1, PT, R23, 0xfe, PT ;  /* 0x000000fe1700780c */ /* 0x000fda0003f24270 */
[----:B------:R-:W-:Y:S05]  /*60b0*/  @P1 BRA `(.L_x_143) ;  /* 0x00000000006c1947 */ /* 0x000fea0003800000 */
[----:B------:R-:W-:-:S13]  /*60c0*/  ISETP.GE.AND P1, PT, R23, 0x1, PT ;  /* 0x000000011700780c */ /* 0x000fda0003f26270 */
[----:B------:R-:W-:Y:S05]  /*60d0*/  @P1 BRA `(.L_x_144) ;  /* 0x0000000000741947 */ /* 0x000fea0003800000 */
[----:B------:R-:W-:Y:S02]  /*60e0*/  ISETP.GE.AND P1, PT, R23, -0x18, PT ;  /* 0xffffffe81700780c */ /* 0x000fe40003f26270 */
[----:B------:R-:W-:-:S11]  /*60f0*/  LOP3.LUT R5, R5, 0x80000000, RZ, 0xc0, !PT ;  /* 0x8000000005057812 */ /* 0x000fd600078ec0ff */
[----:B------:R-:W-:Y:S05]  /*6100*/  @!P1 BRA `(.L_x_144) ;  /* 0x0000000000689947 */ /* 0x000fea0003800000 */
[CCC-:B------:R-:W-:Y:S01]  /*6110*/  FFMA.RZ R39, R6.reuse, R40.reuse, R31.reuse ;  /* 0x0000002806277223 */ /* 0x1c0fe2000000c01f */
[CCC-:B------:R-:W-:Y:S01]  /*6120*/  FFMA.RP R30, R6.reuse, R40.reuse, R31.reuse ;  /* 0x00000028061e7223 */ /* 0x1c0fe2000000801f */
[----:B------:R-:W-:Y:S01]  /*6130*/  FFMA.RM R31, R6, R40, R31 ;  /* 0x00000028061f7223 */ /* 0x000fe2000000401f */
[----:B------:R-:W-:Y:S02]  /*6140*/  IADD3 R6, PT, PT, R23, 0x20, RZ ;  /* 0x0000002017067810 */ /* 0x000fe40007ffe0ff */
[----:B------:R-:W-:Y:S02]  /*6150*/  LOP3.LUT R39, R39, 0x7fffff, RZ, 0xc0, !PT ;  /* 0x007fffff27277812 */ /* 0x000fe400078ec0ff */
[----:B------:R-:W-:Y:S02]  /*6160*/  ISETP.NE.AND P3, PT, R23, RZ, PT ;  /* 0x000000ff1700720c */ /* 0x000fe40003f65270 */
[----:B------:R-:W-:Y:S02]  /*6170*/  LOP3.LUT R39, R39, 0x800000, RZ, 0xfc, !PT ;  /* 0x0080000027277812 */ /* 0x000fe400078efcff */
[----:B------:R-:W-:-:S02]  /*6180*/  ISETP.NE.AND P2, PT, R23, RZ, PT ;  /* 0x000000ff1700720c */ /* 0x000fc40003f45270 */
[----:B------:R-:W-:Y:S02]  /*6190*/  IADD3 R23, PT, PT, -R23, RZ, RZ ;  /* 0x000000ff17177210 */ /* 0x000fe40007ffe1ff */
[----:B------:R-:W-:Y:S02]  /*61a0*/  SHF.L.U32 R6, R39, R6, RZ ;  /* 0x0000000627067219 */ /* 0x000fe400000006ff */
[----:B------:R-:W-:Y:S02]  /*61b0*/  FSETP.NEU.FTZ.AND P1, PT, R30, R31, PT ;  /* 0x0000001f1e00720b */ /* 0x000fe40003f3d000 */
[----:B------:R-:W-:Y:S02]  /*61c0*/  SEL R30, R23, RZ, P3 ;  /* 0x000000ff171e7207 */ /* 0x000fe40001800000 */
[----:B------:R-:W-:Y:S02]  /*61d0*/  ISETP.NE.AND P2, PT, R6, RZ, P2 ;  /* 0x000000ff0600720c */ /* 0x000fe40001745270 */
[----:B------:R-:W-:-:S02]  /*61e0*/  SHF.R.U32.HI R39, RZ, R30, R39 ;  /* 0x0000001eff277219 */ /* 0x000fc40000011627 */
[----:B------:R-:W-:Y:S02]  /*61f0*/  PLOP3.LUT P1, PT, P1, P2, PT, 0xf8, 0x8f ;  /* 0x00000000008f781c */ /* 0x000fe40000f25f70 */
[----:B------:R-:W-:Y:S02]  /*6200*/  SHF.R.U32.HI R6, RZ, 0x1, R39 ;  /* 0x00000001ff067819 */ /* 0x000fe40000011627 */
[----:B------:R-:W-:-:S04]  /*6210*/  SEL R23, RZ, 0x1, !P1 ;  /* 0x00000001ff177807 */ /* 0x000fc80004800000 */
[----:B------:R-:W-:-:S04]  /*6220*/  LOP3.LUT R30, R23, 0x1, R6, 0xf8, !PT ;  /* 0x00000001171e7812 */ /* 0x000fc800078ef806 */
[----:B------:R-:W-:-:S04]  /*6230*/  LOP3.LUT R39, R30, R39, RZ, 0xc0, !PT ;  /* 0x000000271e277212 */ /* 0x000fc800078ec0ff */
[----:B------:R-:W-:-:S04]  /*6240*/  IADD3 R6, PT, PT, R6, R39, RZ ;  /* 0x0000002706067210 */ /* 0x000fc80007ffe0ff */
[----:B------:R-:W-:Y:S01]  /*6250*/  LOP3.LUT R5, R6, R5, RZ, 0xfc, !PT ;  /* 0x0000000506057212 */ /* 0x000fe200078efcff */
[----:B------:R-:W-:Y:S06]  /*6260*/  BRA `(.L_x_144) ;  /* 0x0000000000107947 */ /* 0x000fec0003800000 */
.L_x_143:
[----:B------:R-:W-:-:S04]  /*6270*/  LOP3.LUT R5, R5, 0x80000000, RZ, 0xc0, !PT ;  /* 0x8000000005057812 */ /* 0x000fc800078ec0ff */
[----:B------:R-:W-:Y:S01]  /*6280*/  LOP3.LUT R5, R5, 0x7f800000, RZ, 0xfc, !PT ;  /* 0x7f80000005057812 */ /* 0x000fe200078efcff */
[----:B------:R-:W-:Y:S06]  /*6290*/  BRA `(.L_x_144) ;  /* 0x0000000000047947 */ /* 0x000fec0003800000 */
.L_x_142:
[----:B------:R-:W-:-:S07]  /*62a0*/  LEA R5, R30, R5, 0x17 ;  /* 0x000000051e057211 */ /* 0x000fce00078eb8ff */
.L_x_144:
[----:B------:R-:W-:Y:S05]  /*62b0*/  BSYNC.RECONVERGENT B3 ;  /* 0x0000000000037941 */ /* 0x000fea0003800200 */
.L_x_141:
[----:B------:R-:W-:Y:S05]  /*62c0*/  BRA `(.L_x_145) ;  /* 0x0000000000207947 */ /* 0x000fea0003800000 */
.L_x_140:
[----:B------:R-:W-:-:S04]  /*62d0*/  LOP3.LUT R5, R6, 0x80000000, R5, 0x48, !PT ;  /* 0x8000000006057812 */ /* 0x000fc800078e4805 */
[----:B------:R-:W-:Y:S01]  /*62e0*/  LOP3.LUT R5, R5, 0x7f800000, RZ, 0xfc, !PT ;  /* 0x7f80000005057812 */ /* 0x000fe200078efcff */
[----:B------:R-:W-:Y:S06]  /*62f0*/  BRA `(.L_x_145) ;  /* 0x0000000000147947 */ /* 0x000fec0003800000 */
.L_x_139:
[----:B------:R-:W-:Y:S01]  /*6300*/  LOP3.LUT R5, R6, 0x80000000, R5, 0x48, !PT ;  /* 0x8000000006057812 */ /* 0x000fe200078e4805 */
[----:B------:R-:W-:Y:S06]  /*6310*/  BRA `(.L_x_145) ;  /* 0x00000000000c7947 */ /* 0x000fec0003800000 */
.L_x_138:
[----:B------:R-:W0:Y:S01]  /*6320*/  MUFU.RSQ R5, -QNAN ;  /* 0xffc0000000057908 */ /* 0x000e220000001400 */
[----:B------:R-:W-:Y:S05]  /*6330*/  BRA `(.L_x_145) ;  /* 0x0000000000047947 */ /* 0x000fea0003800000 */
.L_x_137:
[----:B------:R-:W-:-:S07]  /*6340*/  FADD.FTZ R5, R5, R6 ;  /* 0x0000000605057221 */ /* 0x000fce0000010000 */
.L_x_145:
[----:B------:R-:W-:Y:S05]  /*6350*/  BSYNC.RECONVERGENT B2 ;  /* 0x0000000000027941 */ /* 0x000fea0003800200 */
.L_x_135:
[----:B------:R-:W-:-:S04]  /*6360*/  HFMA2 R23, -RZ, RZ, 0, 0 ;  /* 0x00000000ff177431 */ /* 0x000fc800000001ff */
[----:B0-----:R-:W-:Y:S05]  /*6370*/  RET.REL.NODEC R22 `(raymarch) ;  /* 0xffffff9c16207950 */ /* 0x001fea0003c3ffff */
.L_x_146:
        /* <DEDUP_REMOVED lines=16> */
.L_x_214:


//--------------------- .text.generate_rays       --------------------------
	.section	.text.generate_rays,"ax",@progbits
	.align	128
        .global         generate_rays
        .type           generate_rays,@function
        .size           generate_rays,(.L_x_217 - generate_rays)
        .other          generate_rays,@"STO_CUDA_ENTRY STV_DEFAULT"
generate_rays:
.text.generate_rays:
        /* <DEDUP_REMOVED lines=13> */
[----:B------:R-:W0:Y:S01]  /*00d0*/  LDC.64 R16, c[0x0][0x388] ;  /* 0x0000e200ff107b82 */ /* 0x000e220000000a00 */
[----:B------:R-:W0:Y:S02]  /*00e0*/  LDCU.64 UR4, c[0x0][0x358] ;  /* 0x00006b00ff0477ac */ /* 0x000e240008000a00 */
[----:B0-----:R0:W5:Y:S04]  /*00f0*/  LDG.E R7, desc[UR4][R16.64] ;  /* 0x0000000410077981 */ /* 0x001168000c1e1900 */
[----:B------:R0:W5:Y:S04]  /*0100*/  LDG.E R9, desc[UR4][R16.64+0x4] ;  /* 0x0000040410097981 */ /* 0x000168000c1e1900 */
        /* <DEDUP_REMOVED lines=13> */
[----:B------:R0:W5:Y:S01]  /*01e0*/  LDG.E R5, desc[UR4][R16.64+0x38] ;  /* 0x0000380410057981 */ /* 0x000162000c1e1900 */
[----:B------:R-:W-:Y:S01]  /*01f0*/  I2FP.F32.S32 R19, UR6 ;  /* 0x0000000600137c45 */ /* 0x000fe20008201400 */
[----:B------:R-:W-:Y:S01]  /*0200*/  BSSY.RECONVERGENT B2, `(.L_x_147) ;  /* 0x0000010000027945 */ /* 0x000fe20003800200 */
[----:B------:R-:W-:-:S02]  /*0210*/  I2FP.F32.S32 R4, R3 ;  /* 0x0000000300047245 */ /* 0x000fc40000201400 */
[----:B------:R-:W1:Y:S03]  /*0220*/  MUFU.RCP R6, R19 ;  /* 0x0000001300067308 */ /* 0x000e660000001000 */
[----:B------:R-:W-:-:S05]  /*0230*/  FADD R4, R4, 0.5 ;  /* 0x3f00000004047421 */ /* 0x000fca0000000000 */
[----:B------:R-:W2:Y:S01]  /*0240*/  FCHK P0, R4, R19 ;  /* 0x0000001304007302 */ /* 0x000ea20000000000 */
[----:B-1----:R-:W-:-:S04]  /*0250*/  FFMA R23, -R19, R6, 1 ;  /* 0x3f80000013177423 */ /* 0x002fc80000000106 */
[----:B------:R-:W-:-:S04]  /*0260*/  FFMA R23, R6, R23, R6 ;  /* 0x0000001706177223 */ /* 0x000fc80000000006 */
[----:B------:R-:W-:-:S04]  /*0270*/  FFMA R6, R4, R23, RZ ;  /* 0x0000001704067223 */ /* 0x000fc800000000ff */
[----:B------:R-:W-:-:S04]  /*0280*/  FFMA R12, -R19, R6, R4 ;  /* 0x00000006130c7223 */ /* 0x000fc80000000104 */
[----:B------:R-:W-:Y:S01]  /*0290*/  FFMA R12, R23, R12, R6 ;  /* 0x0000000c170c7223 */ /* 0x000fe20000000006 */
[----:B------:R-:W-:Y:S01]  /*02a0*/  IMAD R6, R0, UR6, R3 ;  /* 0x0000000600067c24 */ /* 0x000fe2000f8e0203 */
[----:B0-2---:R-:W-:Y:S06]  /*02b0*/  @!P0 BRA `(.L_x_148) ;  /* 0x0000000000108947 */ /* 0x005fec0003800000 */
[----:B------:R-:W-:Y:S02]  /*02c0*/  MOV R3, R19 ;  /* 0x0000001300037202 */ /* 0x000fe40000000f00 */
[----:B------:R-:W-:-:S07]  /*02d0*/  MOV R12, 0x2f0 ;  /* 0x000002f0000c7802 */ /* 0x000fce0000000f00 */
[----:B-----5:R-:W-:Y:S05]  /*02e0*/  CALL.REL.NOINC `($__internal_5_$__cuda_sm3x_div_rn_noftz_f32_slowpath) ;  /* 0x0000001800307944 */ /* 0x020fea0003c00000 */
[----:B------:R-:W-:-:S07]  /*02f0*/  MOV R12, R3 ;  /* 0x00000003000c7202 */ /* 0x000fce0000000f00 */
.L_x_148:
[----:B------:R-:W-:Y:S05]  /*0300*/  BSYNC.RECONVERGENT B2 ;  /* 0x0000000000027941 */ /* 0x000fea0003800200 */
.L_x_147:
[----:B------:R-:W0:Y:S01]  /*0310*/  LDCU UR6, c[0x0][0x384] ;  /* 0x00007080ff0677ac */ /* 0x000e220008000800 */
[----:B------:R-:W-:Y:S01]  /*0320*/  I2FP.F32.U32 R4, R0 ;  /* 0x0000000000047245 */ /* 0x000fe20000201000 */
[----:B------:R-:W-:Y:S01]  /*0330*/  IMAD.MOV.U32 R19, RZ, RZ, 0x40000000 ;  /* 0x40000000ff137424 */ /* 0x000fe200078e00ff */
[----:B------:R-:W-:Y:S03]  /*0340*/  BSSY.RECONVERGENT B2, `(.L_x_149) ;  /* 0x000000f000027945 */ /* 0x000fe60003800200 */
[----:B------:R-:W-:Y:S01]  /*0350*/  FADD R4, R4, 0.5 ;  /* 0x3f00000004047421 */ /* 0x000fe20000000000 */
[----:B------:R-:W-:Y:S01]  /*0360*/  FFMA R0, R12, R19, -1 ;  /* 0xbf8000000c007423 */ /* 0x000fe20000000013 */
[----:B0-----:R-:W-:-:S04]  /*0370*/  I2FP.F32.U32 R3, UR6 ;  /* 0x0000000600037c45 */ /* 0x001fc80008201000 */
        /* <DEDUP_REMOVED lines=8> */
[----:B------:R-:W-:-:S07]  /*0400*/  MOV R12, 0x420 ;  /* 0x00000420000c7802 */ /* 0x000fce0000000f00 */
[----:B-----5:R-:W-:Y:S05]  /*0410*/  CALL.REL.NOINC `($__internal_5_$__cuda_sm3x_div_rn_noftz_f32_slowpath) ;  /* 0x0000001400e47944 */ /* 0x020fea0003c00000 */
[----:B------:R-:W-:-:S07]  /*0420*/  MOV R16, R3 ;  /* 0x0000000300107202 */ /* 0x000fce0000000f00 */
.L_x_150:
[----:B------:R-:W-:Y:S05]  /*0430*/  BSYNC.RECONVERGENT B2 ;  /* 0x0000000000027941 */ /* 0x000fea0003800200 */
.L_x_149:
[----:B------:R-:W-:Y:S01]  /*0440*/  FADD R16, R16, R16 ;  /* 0x0000001010107221 */ /* 0x000fe20000000000 */
[----:B-----5:R-:W-:Y:S01]  /*0450*/  FMUL.D2 R4, R5, R0 ;  /* 0x0000000005047220 */ /* 0x020fe20000300000 */
[----:B------:R-:W-:Y:S02]  /*0460*/  BSSY.RECONVERGENT B0, `(.L_x_151) ;  /* 0x0000012000007945 */ /* 0x000fe40003800200 */
[----:B------:R-:W-:Y:S01]  /*0470*/  FADD R16, -R16, 1 ;  /* 0x3f80000010107421 */ /* 0x000fe20000000100 */
[----:B------:R-:W-:-:S03]  /*0480*/  FMUL R0, R4, R4 ;  /* 0x0000000404007220 */ /* 0x000fc60000400000 */
[----:B------:R-:W-:-:S04]  /*0490*/  FMUL.D2 R13, R13, R16 ;  /* 0x000000100d0d7220 */ /* 0x000fc80000300000 */
[----:B------:R-:W-:-:S04]  /*04a0*/  FFMA R0, R13, R13, R0 ;  /* 0x0000000d0d007223 */ /* 0x000fc80000000000 */
[----:B------:R-:W-:-:S04]  /*04b0*/  FADD R3, R0, 1 ;  /* 0x3f80000000037421 */ /* 0x000fc80000000000 */
[----:B------:R0:W1:Y:S01]  /*04c0*/  MUFU.RSQ R12, R3 ;  /* 0x00000003000c7308 */ /* 0x0000620000001400 */
[----:B------:R-:W-:-:S04]  /*04d0*/  IADD3 R0, PT, PT, R3, -0xd000000, RZ ;  /* 0xf300000003007810 */ /* 0x000fc80007ffe0ff */
[----:B------:R-:W-:-:S13]  /*04e0*/  ISETP.GT.U32.AND P0, PT, R0, 0x727fffff, PT ;  /* 0x727fffff0000780c */ /* 0x000fda0003f04070 */
[----:B01----:R-:W-:Y:S05]  /*04f0*/  @!P0 BRA `(.L_x_152) ;  /* 0x0000000000108947 */ /* 0x003fea0003800000 */
[----:B------:R-:W-:-:S07]  /*0500*/  MOV R12, 0x520 ;  /* 0x00000520000c7802 */ /* 0x000fce0000000f00 */
[----:B------:R-:W-:Y:S05]  /*0510*/  CALL.REL.NOINC `($__internal_4_$__cuda_sm20_sqrt_rn_f32_slowpath) ;  /* 0x00000014004c7944 */ /* 0x000fea0003c00000 */
[----:B------:R-:W-:Y:S01]  /*0520*/  IMAD.MOV.U32 R0, RZ, RZ, R33 ;  /* 0x000000ffff007224 */ /* 0x000fe200078e0021 */
[----:B------:R-:W-:Y:S06]  /*0530*/  BRA `(.L_x_153) ;  /* 0x0000000000107947 */ /* 0x000fec0003800000 */
.L_x_152:
[----:B------:R-:W-:Y:S01]  /*0540*/  FMUL.FTZ R0, R3, R12 ;  /* 0x0000000c03007220 */ /* 0x000fe20000410000 */
[----:B------:R-:W-:-:S03]  /*0550*/  FMUL.FTZ R5, R12, 0.5 ;  /* 0x3f0000000c057820 */ /* 0x000fc60000410000 */
[----:B------:R-:W-:-:S04]  /*0560*/  FFMA R3, -R0, R0, R3 ;  /* 0x0000000000037223 */ /* 0x000fc80000000103 */
[----:B------:R-:W-:-:S07]  /*0570*/  FFMA R0, R3, R5, R0 ;  /* 0x0000000503007223 */ /* 0x000fce0000000000 */
.L_x_153:
[----:B------:R-:W-:Y:S05]  /*0580*/  BSYNC.RECONVERGENT B0 ;  /* 0x0000000000007941 */ /* 0x000fea0003800200 */
.L_x_151:
        /* <DEDUP_REMOVED lines=16> */
[----:B------:R-:W-:-:S07]  /*0690*/  MOV R12, 0x6b0 ;  /* 0x000006b0000c7802 */ /* 0x000fce0000000f00 */
[----:B------:R-:W-:Y:S05]  /*06a0*/  CALL.REL.NOINC `($__internal_5_$__cuda_sm3x_div_rn_noftz_f32_slowpath) ;  /* 0x0000001400407944 */ /* 0x000fea0003c00000 */
.L_x_157:
[----:B------:R-:W-:Y:S05]  /*06b0*/  BSYNC.RECONVERGENT B3 ;  /* 0x0000000000037941 */ /* 0x000fea0003800200 */
.L_x_156:
        /* <DEDUP_REMOVED lines=10> */
[----:B------:R-:W-:Y:S01]  /*0760*/  IMAD.MOV.U32 R4, RZ, RZ, R13 ;  /* 0x000000ffff047224 */ /* 0x000fe200078e000d */
[----:B------:R-:W-:Y:S02]  /*0770*/  MOV R3, R0 ;  /* 0x0000000000037202 */ /* 0x000fe40000000f00 */
[----:B------:R-:W-:-:S07]  /*0780*/  MOV R12, 0x7a0 ;  /* 0x000007a0000c7802 */ /* 0x000fce0000000f00 */
[----:B------:R-:W-:Y:S05]  /*0790*/  CALL.REL.NOINC `($__internal_5_$__cuda_sm3x_div_rn_noftz_f32_slowpath) ;  /* 0x0000001400047944 */ /* 0x000fea0003c00000 */
[----:B------:R-:W-:-:S07]  /*07a0*/  MOV R17, R3 ;  /* 0x0000000300117202 */ /* 0x000fce0000000f00 */
.L_x_159:
[----:B------:R-:W-:Y:S05]  /*07b0*/  BSYNC.RECONVERGENT B3 ;  /* 0x0000000000037941 */ /* 0x000fea0003800200 */
.L_x_158:
[----:B------:R-:W-:Y:S01]  /*07c0*/  VIADD R3, R0, 0x1800000 ;  /* 0x0180000000037836 */ /* 0x000fe20000000000 */
[----:B------:R-:W-:Y:S04]  /*07d0*/  BSSY.RECONVERGENT B0, `(.L_x_155) ;  /* 0x000000b000007945 */ /* 0x000fe80003800200 */
[----:B------:R-:W-:-:S04]  /*07e0*/  LOP3.LUT R3, R3, 0x7f800000, RZ, 0xc0, !PT ;  /* 0x7f80000003037812 */ /* 0x000fc800078ec0ff */
[----:B------:R-:W-:-:S13]  /*07f0*/  ISETP.GT.U32.AND P0, PT, R3, 0x1ffffff, PT ;  /* 0x01ffffff0300780c */ /* 0x000fda0003f04070 */
[----:B------:R-:W-:Y:S05]  /*0800*/  @P0 BRA `(.L_x_160) ;  /* 0x00000000000c0947 */ /* 0x000fea0003800000 */
[----:B------:R-:W-:-:S07]  /*0810*/  MOV R4, 0x830 ;  /* 0x0000083000047802 */ /* 0x000fce0000000f00 */
[----:B------:R-:W-:Y:S05]  /*0820*/  CALL.REL.NOINC `($__internal_3_$__cuda_sm20_rcp_rn_f32_slowpath) ;  /* 0x0000000c00b07944 */ /* 0x000fea0003c00000 */
[----:B------:R-:W-:Y:S05]  /*0830*/  BRA `(.L_x_161) ;  /* 0x0000000000107947 */ /* 0x000fea0003800000 */
.L_x_160:
[----:B------:R-:W0:Y:S02]  /*0840*/  MUFU.RCP R4, R0 ;  /* 0x0000000000047308 */ /* 0x000e240000001000 */
[----:B0-----:R-:W-:-:S04]  /*0850*/  FFMA R3, R4, R0, -1 ;  /* 0xbf80000004037423 */ /* 0x001fc80000000000 */
[----:B------:R-:W-:-:S04]  /*0860*/  FADD.FTZ R3, -R3, -RZ ;  /* 0x800000ff03037221 */ /* 0x000fc80000010100 */
[----:B------:R-:W-:-:S07]  /*0870*/  FFMA R3, R4, R3, R4 ;  /* 0x0000000304037223 */ /* 0x000fce0000000004 */
.L_x_161:
[----:B------:R-:W-:Y:S05]  /*0880*/  BSYNC.RECONVERGENT B0 ;  /* 0x0000000000007941 */ /* 0x000fea0003800200 */
.L_x_155:
[----:B------:R-:W-:Y:S05]  /*0890*/  BSYNC.RECONVERGENT B2 ;  /* 0x0000000000027941 */ /* 0x000fea0003800200 */
.L_x_154:
[----:B------:R-:W-:Y:S01]  /*08a0*/  FSETP.GT.AND P0, PT, R27, RZ, PT ;  /* 0x000000ff1b00720b */ /* 0x000fe20003f04000 */
[-C--:B------:R-:W-:Y:S01]  /*08b0*/  FMUL R13, R24, R17.reuse ;  /* 0x00000011180d7220 */ /* 0x080fe20000400000 */
[-C--:B------:R-:W-:Y:S01]  /*08c0*/  FMUL R19, R25, R17.reuse ;  /* 0x0000001119137220 */ /* 0x080fe20000400000 */
[----:B------:R-:W-:Y:S02]  /*08d0*/  FMUL R0, R26, R17 ;  /* 0x000000111a007220 */ /* 0x000fe40000400000 */
[-C--:B------:R-:W-:Y:S01]  /*08e0*/  FFMA R4, R8, R5.reuse, R13 ;  /* 0x0000000508047223 */ /* 0x080fe2000000000d */
[-C--:B------:R-:W-:Y:S01]  /*08f0*/  FFMA R19, R10, R5.reuse, R19 ;  /* 0x000000050a137223 */ /* 0x080fe20000000013 */
[----:B------:R-:W-:Y:S02]  /*0900*/  FFMA R5, R21, R5, R0 ;  /* 0x0000000515057223 */ /* 0x000fe40000000000 */
[-C--:B------:R-:W-:Y:S01]  /*0910*/  FFMA R4, R15, R3.reuse, R4 ;  /* 0x000000030f047223 */ /* 0x080fe20000000004 */
[-C--:B------:R-:W-:Y:S01]  /*0920*/  FFMA R0, R14, R3.reuse, R19 ;  /* 0x000000030e007223 */ /* 0x080fe20000000013 */
[----:B------:R-:W-:-:S02]  /*0930*/  FFMA R2, R2, R3, R5 ;  /* 0x0000000302027223 */ /* 0x000fc40000000005 */
[----:B------:R-:W-:Y:S05]  /*0940*/  @!P0 BRA `(.L_x_162) ;  /* 0x0000000800288947 */ /* 0x000fea0003800000 */
[----:B------:R-:W0:Y:S02]  /*0950*/  LDC.64 R30, c[0x0][0x390] ;  /* 0x0000e400ff1e7b82 */ /* 0x000e240000000a00 */
[----:B0-----:R-:W-:-:S05]  /*0960*/  IMAD.WIDE R30, R6, 0x30, R30 ;  /* 0x00000030061e7825 */ /* 0x001fca00078e021e */
[----:B------:R0:W5:Y:S04]  /*0970*/  LDG.E R5, desc[UR4][R30.64+0x20] ;  /* 0x000020041e057981 */ /* 0x000168000c1e1900 */
[----:B------:R0:W5:Y:S04]  /*0980*/  LDG.E.64 R14, desc[UR4][R30.64+0x28] ;  /* 0x000028041e0e7981 */ /* 0x000168000c1e1b00 */
[----:B------:R0:W5:Y:S04]  /*0990*/  LDG.E.64 R16, desc[UR4][R30.64+0x18] ;  /* 0x000018041e107981 */ /* 0x000168000c1e1b00 */
[----:B------:R0:W5:Y:S04]  /*09a0*/  LDG.E.64 R18, desc[UR4][R30.64+0x10] ;  /* 0x000010041e127981 */ /* 0x000168000c1e1b00 */
[----:B------:R0:W5:Y:S04]  /*09b0*/  LDG.E.64 R12, desc[UR4][R30.64+0x8] ;  /* 0x000008041e0c7981 */ /* 0x000168000c1e1b00 */
[----:B------:R0:W5:Y:S01]  /*09c0*/  LDG.E.64 R22, desc[UR4][R30.64] ;  /* 0x000000041e167981 */ /* 0x000162000c1e1b00 */
[----:B------:R-:W-:Y:S01]  /*09d0*/  BSSY.RECONVERGENT B0, `(.L_x_163) ;  /* 0x0000021000007945 */ /* 0x000fe20003800200 */
.L_x_164:
[----:B-----5:R-:W-:Y:S01]  /*09e0*/  SHF.R.U32.HI R20, RZ, 0x2, R23 ;  /* 0x00000002ff147819 */ /* 0x020fe20000011617 */
[----:B0-----:R-:W-:Y:S01]  /*09f0*/  IMAD.MOV.U32 R31, RZ, RZ, 0x40000000 ;  /* 0x40000000ff1f7424 */ /* 0x001fe200078e00ff */
[----:B------:R-:W-:Y:S02]  /*0a00*/  SHF.L.U32 R3, R19, 0x4, RZ ;  /* 0x0000000413037819 */ /* 0x000fe400000006ff */
[----:B------:R-:W-:Y:S02]  /*0a10*/  LOP3.LUT R20, R20, R23, RZ, 0x3c, !PT ;  /* 0x0000001714147212 */ /* 0x000fe400078e3cff */
[----:B------:R-:W-:Y:S02]  /*0a20*/  SHF.R.U32.HI R29, RZ, 0x2, R12 ;  /* 0x00000002ff1d7819 */ /* 0x000fe4000001160c */
[----:B------:R-:W-:Y:S02]  /*0a30*/  SHF.L.U32 R23, R20, 0x1, RZ ;  /* 0x0000000114177819 */ /* 0x000fe400000006ff */
[----:B------:R-:W-:-:S02]  /*0a40*/  LOP3.LUT R29, R29, R12, RZ, 0x3c, !PT ;  /* 0x0000000c1d1d7212 */ /* 0x000fc400078e3cff */
[----:B------:R-:W-:Y:S01]  /*0a50*/  LOP3.LUT R30, R20, R23, R3, 0x96, !PT ;  /* 0x00000017141e7212 */ /* 0x000fe200078e9603 */
[----:B------:R-:W-:Y:S01]  /*0a60*/  IMAD.MOV.U32 R20, RZ, RZ, R18 ;  /* 0x000000ffff147224 */ /* 0x000fe200078e0012 */
[----:B------:R-:W-:Y:S02]  /*0a70*/  SHF.L.U32 R3, R29, 0x1, RZ ;  /* 0x000000011d037819 */ /* 0x000fe400000006ff */
[----:B------:R-:W-:-:S04]  /*0a80*/  LOP3.LUT R18, R30, R19, RZ, 0x3c, !PT ;  /* 0x000000131e127212 */ /* 0x000fc800078e3cff */
[----:B------:R-:W-:-:S04]  /*0a90*/  SHF.L.U32 R12, R18, 0x4, RZ ;  /* 0x00000004120c7819 */ /* 0x000fc800000006ff */
[----:B------:R-:W-:Y:S01]  /*0aa0*/  LOP3.LUT R3, R29, R3, R12, 0x96, !PT ;  /* 0x000000031d037212 */ /* 0x000fe200078e960c */
[----:B------:R-:W-:Y:S01]  /*0ab0*/  HFMA2 R29, -RZ, RZ, 0.1171875, 0 ;  /* 0x2f800000ff1d7431 */ /* 0x000fe200000001ff */
[C---:B------:R-:W-:Y:S01]  /*0ac0*/  IADD3 R12, PT, PT, R22.reuse, 0x587c5, R18 ;  /* 0x000587c5160c7810 */ /* 0x040fe20007ffe012 */
[----:B------:R-:W-:Y:S01]  /*0ad0*/  VIADD R22, R22, 0xb0f8a ;  /* 0x000b0f8a16167836 */ /* 0x000fe20000000000 */
[----:B------:R-:W-:Y:S02]  /*0ae0*/  LOP3.LUT R3, R3, R18, RZ, 0x3c, !PT ;  /* 0x0000001203037212 */ /* 0x000fe400078e3cff */
[----:B------:R-:W-:Y:S02]  /*0af0*/  I2FP.F32.U32 R12, R12 ;  /* 0x0000000c000c7245 */ /* 0x000fe40000201000 */
[----:B------:R-:W-:-:S03]  /*0b00*/  IADD3 R23, PT, PT, R3, R22, RZ ;  /* 0x0000001603177210 */ /* 0x000fc60007ffe0ff */
[----:B------:R-:W-:Y:S01]  /*0b10*/  FFMA R12, R12, R29, 1.1641532182693481445e-10 ;  /* 0x2f0000000c0c7423 */ /* 0x000fe2000000001d */
[----:B------:R-:W-:-:S05]  /*0b20*/  I2FP.F32.U32 R23, R23 ;  /* 0x0000001700177245 */ /* 0x000fca0000201000 */
[----:B------:R-:W-:Y:S01]  /*0b30*/  FFMA R23, R23, R29, 1.1641532182693481445e-10 ;  /* 0x2f00000017177423 */ /* 0x000fe2000000001d */
[----:B------:R-:W-:-:S03]  /*0b40*/  FFMA R29, R12, R31, -1 ;  /* 0xbf8000000c1d7423 */ /* 0x000fc6000000001f */
[----:B------:R-:W-:Y:S01]  /*0b50*/  FFMA R30, R23, R31, -1 ;  /* 0xbf800000171e7423 */ /* 0x000fe2000000001f */
[----:B------:R-:W-:Y:S02]  /*0b60*/  MOV R23, R13 ;  /* 0x0000000d00177202 */ /* 0x000fe40000000f00 */
[----:B------:R-:W-:Y:S01]  /*0b70*/  MOV R13, R19 ;  /* 0x00000013000d7202 */ /* 0x000fe20000000f00 */
[----:B------:R-:W-:Y:S01]  /*0b80*/  FMUL R12, R30, R30 ;  /* 0x0000001e1e0c7220 */ /* 0x000fe20000400000 */
[----:B------:R-:W-:-:S03]  /*0b90*/  MOV R19, R3 ;  /* 0x0000000300137202 */ /* 0x000fc60000000f00 */
[----:B------:R-:W-:-:S05]  /*0ba0*/  FFMA R12, R29, R29, R12 ;  /* 0x0000001d1d0c7223 */ /* 0x000fca000000000c */
[----:B------:R-:W-:Y:S01]  /*0bb0*/  FSETP.GE.AND P0, PT, R12, 1, PT ;  /* 0x3f8000000c00780b */ /* 0x000fe20003f06000 */
[----:B------:R-:W-:-:S12]  /*0bc0*/  IMAD.MOV.U32 R12, RZ, RZ, R20 ;  /* 0x000000ffff0c7224 */ /* 0x000fd800078e0014 */
[----:B------:R-:W-:Y:S05]  /*0bd0*/  @P0 BRA `(.L_x_164) ;  /* 0xfffffffc00800947 */ /* 0x000fea000383ffff */
[----:B------:R-:W-:Y:S05]  /*0be0*/  BSYNC.RECONVERGENT B0 ;  /* 0x0000000000007941 */ /* 0x000fea0003800200 */
.L_x_163:
[----:B------:R-:W-:Y:S01]  /*0bf0*/  FMUL R27, R27, 0.5 ;  /* 0x3f0000001b1b7820 */ /* 0x000fe20000400000 */
[C---:B------:R-:W-:Y:S01]  /*0c00*/  FFMA R0, R28.reuse, R0, R9 ;  /* 0x000000001c007223 */ /* 0x040fe20000000009 */
[C---:B------:R-:W-:Y:S01]  /*0c10*/  FFMA R4, R28.reuse, R4, R7 ;  /* 0x000000041c047223 */ /* 0x040fe20000000007 */
[----:B------:R-:W-:Y:S01]  /*0c20*/  FFMA R2, R28, R2, R11 ;  /* 0x000000021c027223 */ /* 0x000fe2000000000b */
[-C--:B------:R-:W-:Y:S01]  /*0c30*/  FMUL R3, R30, R27.reuse ;  /* 0x0000001b1e037220 */ /* 0x080fe20000400000 */
[----:B------:R-:W-:Y:S01]  /*0c40*/  FMUL R27, R29, R27 ;  /* 0x0000001b1d1b7220 */ /* 0x000fe20000400000 */
[----:B------:R-:W-:Y:S02]  /*0c50*/  BSSY.RECONVERGENT B0, `(.L_x_165) ;  /* 0x000001d000007945 */ /* 0x000fe40003800200 */
[-C--:B------:R-:W-:Y:S01]  /*0c60*/  FMUL R29, R25, R3.reuse ;  /* 0x00000003191d7220 */ /* 0x080fe20000400000 */
[-C--:B------:R-:W-:Y:S01]  /*0c70*/  FMUL R25, R24, R3.reuse ;  /* 0x0000000318197220 */ /* 0x080fe20000400000 */
[----:B------:R-:W-:-:S02]  /*0c80*/  FMUL R26, R26, R3 ;  /* 0x000000031a1a7220 */ /* 0x000fc40000400000 */
[-C--:B------:R-:W-:Y:S01]  /*0c90*/  FFMA R10, R10, R27.reuse, R29 ;  /* 0x0000001b0a0a7223 */ /* 0x080fe2000000001d */
[-C--:B------:R-:W-:Y:S01]  /*0ca0*/  FFMA R8, R8, R27.reuse, R25 ;  /* 0x0000001b08087223 */ /* 0x080fe20000000019 */
[----:B------:R-:W-:Y:S02]  /*0cb0*/  FFMA R26, R21, R27, R26 ;  /* 0x0000001b151a7223 */ /* 0x000fe4000000001a */
[----:B------:R-:W-:Y:S01]  /*0cc0*/  FADD R9, R9, R10 ;  /* 0x0000000a09097221 */ /* 0x000fe20000000000 */
[----:B------:R-:W-:Y:S01]  /*0cd0*/  FADD R7, R7, R8 ;  /* 0x0000000807077221 */ /* 0x000fe20000000000 */
[----:B------:R-:W-:Y:S02]  /*0ce0*/  FADD R11, R11, R26 ;  /* 0x0000001a0b0b7221 */ /* 0x000fe40000000000 */
[----:B------:R-:W-:Y:S01]  /*0cf0*/  FADD R0, -R9, R0 ;  /* 0x0000000009007221 */ /* 0x000fe20000000100 */
[----:B------:R-:W-:Y:S01]  /*0d00*/  FADD R4, -R7, R4 ;  /* 0x0000000407047221 */ /* 0x000fe20000000100 */
[----:B------:R-:W-:-:S02]  /*0d10*/  FADD R2, -R11, R2 ;  /* 0x000000020b027221 */ /* 0x000fc40000000100 */
[----:B------:R-:W-:-:S04]  /*0d20*/  FMUL R3, R0, R0 ;  /* 0x0000000000037220 */ /* 0x000fc80000400000 */
[----:B------:R-:W-:-:S04]  /*0d30*/  FFMA R3, R4, R4, R3 ;  /* 0x0000000404037223 */ /* 0x000fc80000000003 */
[----:B------:R-:W-:-:S04]  /*0d40*/  FFMA R8, R2, R2, R3 ;  /* 0x0000000202087223 */ /* 0x000fc80000000003 */
[----:B------:R0:W1:Y:S01]  /*0d50*/  MUFU.RSQ R3, R8 ;  /* 0x0000000800037308 */ /* 0x0000620000001400 */
[----:B------:R-:W-:-:S04]  /*0d60*/  IADD3 R10, PT, PT, R8, -0xd000000, RZ ;  /* 0xf3000000080a7810 */ /* 0x000fc80007ffe0ff */
[----:B------:R-:W-:-:S13]  /*0d70*/  ISETP.GT.U32.AND P0, PT, R10, 0x727fffff, PT ;  /* 0x727fffff0a00780c */ /* 0x000fda0003f04070 */
[----:B01----:R-:W-:Y:S05]  /*0d80*/  @!P0 BRA `(.L_x_166) ;  /* 0x0000000000148947 */ /* 0x003fea0003800000 */
[----:B------:R-:W-:Y:S01]  /*0d90*/  IMAD.MOV.U32 R3, RZ, RZ, R8 ;  /* 0x000000ffff037224 */ /* 0x000fe200078e0008 */
[----:B------:R-:W-:-:S07]  /*0da0*/  MOV R12, 0xdc0 ;  /* 0x00000dc0000c7802 */ /* 0x000fce0000000f00 */
[----:B------:R-:W-:Y:S05]  /*0db0*/  CALL.REL.NOINC `($__internal_4_$__cuda_sm20_sqrt_rn_f32_slowpath) ;  /* 0x0000000c00247944 */ /* 0x000fea0003c00000 */
[----:B------:R-:W-:Y:S01]  /*0dc0*/  MOV R21, R33 ;  /* 0x0000002100157202 */ /* 0x000fe20000000f00 */
[----:B------:R-:W-:Y:S06]  /*0dd0*/  BRA `(.L_x_167) ;  /* 0x0000000000107947 */ /* 0x000fec0003800000 */
.L_x_166:
[----:B------:R-:W-:Y:S01]  /*0de0*/  FMUL.FTZ R21, R8, R3 ;  /* 0x0000000308157220 */ /* 0x000fe20000410000 */
[----:B------:R-:W-:-:S03]  /*0df0*/  FMUL.FTZ R3, R3, 0.5 ;  /* 0x3f00000003037820 */ /* 0x000fc60000410000 */
[----:B------:R-:W-:-:S04]  /*0e00*/  FFMA R8, -R21, R21, R8 ;  /* 0x0000001515087223 */ /* 0x000fc80000000108 */
[----:B------:R-:W-:-:S07]  /*0e10*/  FFMA R21, R8, R3, R21 ;  /* 0x0000000308157223 */ /* 0x000fce0000000015 */
.L_x_167:
[----:B------:R-:W-:Y:S05]  /*0e20*/  BSYNC.RECONVERGENT B0 ;  /* 0x0000000000007941 */ /* 0x000fea0003800200 */
.L_x_165:
[----:B------:R-:W-:Y:S01]  /*0e30*/  FSETP.GT.AND P0, PT, R21, RZ, PT ;  /* 0x000000ff1500720b */ /* 0x000fe20003f04000 */
[----:B------:R-:W-:Y:S01]  /*0e40*/  BSSY.RECONVERGENT B2, `(.L_x_168) ;  /* 0x0000030000027945 */ /* 0x000fe20003800200 */
[----:B------:R-:W-:Y:S02]  /*0e50*/  HFMA2 R8, -RZ, RZ, 0, 0 ;  /* 0x00000000ff087431 */ /* 0x000fe400000001ff */
[----:B------:R-:W-:Y:S01]  /*0e60*/  IMAD.MOV.U32 R10, RZ, RZ, RZ ;  /* 0x000000ffff0a7224 */ /* 0x000fe200078e00ff */
[----:B------:R-:W-:-:S08]  /*0e70*/  MOV R3, RZ ;  /* 0x000000ff00037202 */ /* 0x000fd00000000f00 */
        /* <DEDUP_REMOVED lines=13> */
.L_x_171:
[----:B------:R-:W-:Y:S05]  /*0f50*/  BSYNC.RECONVERGENT B3 ;  /* 0x0000000000037941 */ /* 0x000fea0003800200 */
.L_x_170:
[----:B------:R-:W0:Y:S01]  /*0f60*/  MUFU.RCP R4, R21 ;  /* 0x0000001500047308 */ /* 0x000e220000001000 */
[----:B------:R-:W-:Y:S01]  /*0f70*/  BSSY.RECONVERGENT B3, `(.L_x_172) ;  /* 0x000000d000037945 */ /* 0x000fe20003800200 */
[----:B------:R-:W-:-:S06]  /*0f80*/  IMAD.MOV.U32 R8, RZ, RZ, R3 ;  /* 0x000000ffff087224 */ /* 0x000fcc00078e0003 */
        /* <DEDUP_REMOVED lines=10> */
[----:B------:R-:W-:Y:S05]  /*1030*/  CALL.REL.NOINC `($__internal_5_$__cuda_sm3x_div_rn_noftz_f32_slowpath) ;  /* 0x0000000800dc7944 */ /* 0x000fea0003c00000 */
.L_x_173:
[----:B------:R-:W-:Y:S05]  /*1040*/  BSYNC.RECONVERGENT B3 ;  /* 0x0000000000037941 */ /* 0x000fea0003800200 */
.L_x_172:
        /* <DEDUP_REMOVED lines=14> */
.L_x_174:
[----:B------:R-:W-:Y:S05]  /*1130*/  BSYNC.RECONVERGENT B3 ;  /* 0x0000000000037941 */ /* 0x000fea0003800200 */
.L_x_169:
[----:B------:R-:W-:Y:S05]  /*1140*/  BSYNC.RECONVERGENT B2 ;  /* 0x0000000000027941 */ /* 0x000fea0003800200 */
.L_x_168:
[----:B------:R-:W0:Y:S01]  /*1150*/  LDC.64 R24, c[0x0][0x390] ;  /* 0x0000e400ff187b82 */ /* 0x000e220000000a00 */
[----:B------:R-:W-:Y:S02]  /*1160*/  IMAD.MOV.U32 R21, RZ, RZ, R13 ;  /* 0x000000ffff157224 */ /* 0x000fe400078e000d */
[----:B0-----:R-:W-:-:S05]  /*1170*/  IMAD.WIDE R24, R6, 0x30, R24 ;  /* 0x0000003006187825 */ /* 0x001fca00078e0218 */
[----:B------:R0:W-:Y:S04]  /*1180*/  STG.E.64 desc[UR4][R24.64], R22 ;  /* 0x0000001618007986 */ /* 0x0001e8000c101b04 */
[----:B------:R0:W-:Y:S04]  /*1190*/  STG.E.64 desc[UR4][R24.64+0x8], R20 ;  /* 0x0000081418007986 */ /* 0x0001e8000c101b04 */
[----:B------:R0:W-:Y:S04]  /*11a0*/  STG.E.64 desc[UR4][R24.64+0x10], R18 ;  /* 0x0000101218007986 */ /* 0x0001e8000c101b04 */
[----:B------:R0:W-:Y:S04]  /*11b0*/  STG.E.64 desc[UR4][R24.64+0x18], R16 ;  /* 0x0000181018007986 */ /* 0x0001e8000c101b04 */
[----:B------:R0:W-:Y:S04]  /*11c0*/  STG.E.64 desc[UR4][R24.64+0x28], R14 ;  /* 0x0000280e18007986 */ /* 0x0001e8000c101b04 */
[----:B------:R0:W-:Y:S01]  /*11d0*/  STG.E desc[UR4][R24.64+0x20], R5 ;  /* 0x0000200518007986 */ /* 0x0001e2000c101904 */
[----:B------:R-:W-:Y:S05]  /*11e0*/  BRA `(.L_x_175) ;  /* 0x0000000400107947 */ /* 0x000fea0003800000 */
.L_x_162:
        /* <DEDUP_REMOVED lines=10> */
[----:B------:R-:W-:Y:S05]  /*1290*/  CALL.REL.NOINC `($__internal_4_$__cuda_sm20_sqrt_rn_f32_slowpath) ;  /* 0x0000000400ec7944 */ /* 0x000fea0003c00000 */
[----:B------:R-:W-:Y:S01]  /*12a0*/  IMAD.MOV.U32 R5, RZ, RZ, R33 ;  /* 0x000000ffff057224 */ /* 0x000fe200078e0021 */
[----:B------:R-:W-:Y:S06]  /*12b0*/  BRA `(.L_x_178) ;  /* 0x0000000000107947 */ /* 0x000fec0003800000 */
.L_x_177:
[----:B------:R-:W-:Y:S01]  /*12c0*/  FMUL.FTZ R5, R8, R3 ;  /* 0x0000000308057220 */ /* 0x000fe20000410000 */
[----:B------:R-:W-:-:S03]  /*12d0*/  FMUL.FTZ R3, R3, 0.5 ;  /* 0x3f00000003037820 */ /* 0x000fc60000410000 */
[----:B------:R-:W-:-:S04]  /*12e0*/  FFMA R8, -R5, R5, R8 ;  /* 0x0000000505087223 */ /* 0x000fc80000000108 */
[----:B------:R-:W-:-:S07]  /*12f0*/  FFMA R5, R8, R3, R5 ;  /* 0x0000000308057223 */ /* 0x000fce0000000005 */
.L_x_178:
[----:B------:R-:W-:Y:S05]  /*1300*/  BSYNC.RECONVERGENT B0 ;  /* 0x0000000000007941 */ /* 0x000fea0003800200 */
.L_x_176:
[----:B------:R-:W-:Y:S01]  /*1310*/  FSETP.GT.AND P0, PT, R5, RZ, PT ;  /* 0x000000ff0500720b */ /* 0x000fe20003f04000 */
[----:B------:R-:W-:Y:S01]  /*1320*/  BSSY.RECONVERGENT B2, `(.L_x_175) ;  /* 0x0000030000027945 */ /* 0x000fe20003800200 */
[----:B------:R-:W-:Y:S01]  /*1330*/  HFMA2 R8, -RZ, RZ, 0, 0 ;  /* 0x00000000ff087431 */ /* 0x000fe200000001ff */
[----:B------:R-:W-:Y:S01]  /*1340*/  MOV R10, RZ ;  /* 0x000000ff000a7202 */ /* 0x000fe20000000f00 */
[----:B------:R-:W-:-:S09]  /*1350*/  HFMA2 R3, -RZ, RZ, 0, 0 ;  /* 0x00000000ff037431 */ /* 0x000fd200000001ff */
        /* <DEDUP_REMOVED lines=10> */
[----:B------:R-:W-:Y:S01]  /*1400*/  IMAD.MOV.U32 R3, RZ, RZ, R5 ;  /* 0x000000ffff037224 */ /* 0x000fe200078e0005 */
[----:B------:R-:W-:-:S07]  /*1410*/  MOV R12, 0x1430 ;  /* 0x00001430000c7802 */ /* 0x000fce0000000f00 */
[----:B------:R-:W-:Y:S05]  /*1420*/  CALL.REL.NOINC `($__internal_5_$__cuda_sm3x_div_rn_noftz_f32_slowpath) ;  /* 0x0000000400e07944 */ /* 0x000fea0003c00000 */
.L_x_181:
[----:B------:R-:W-:Y:S05]  /*1430*/  BSYNC.RECONVERGENT B3 ;  /* 0x0000000000037941 */ /* 0x000fea0003800200 */
.L_x_180:
[----:B------:R-:W0:Y:S01]  /*1440*/  MUFU.RCP R4, R5 ;  /* 0x0000000500047308 */ /* 0x000e220000001000 */
[----:B------:R-:W-:Y:S01]  /*1450*/  BSSY.RECONVERGENT B3, `(.L_x_182) ;  /* 0x000000d000037945 */ /* 0x000fe20003800200 */
[----:B------:R-:W-:-:S06]  /*1460*/  MOV R8, R3 ;  /* 0x0000000300087202 */ /* 0x000fcc0000000f00 */
        /* <DEDUP_REMOVED lines=11> */
.L_x_183:
[----:B------:R-:W-:Y:S05]  /*1520*/  BSYNC.RECONVERGENT B3 ;  /* 0x0000000000037941 */ /* 0x000fea0003800200 */
.L_x_182:
        /* <DEDUP_REMOVED lines=14> */
.L_x_184:
[----:B------:R-:W-:Y:S05]  /*1610*/  BSYNC.RECONVERGENT B3 ;  /* 0x0000000000037941 */ /* 0x000fea0003800200 */
.L_x_179:
[----:B------:R-:W-:Y:S05]  /*1620*/  BSYNC.RECONVERGENT B2 ;  /* 0x0000000000027941 */ /* 0x000fea0003800200 */
.L_x_175:
[----:B0-----:R-:W0:Y:S01]  /*1630*/  LDC.64 R4, c[0x0][0x398] ;  /* 0x0000e600ff047b82 */ /* 0x001e220000000a00 */
[----:B------:R-:W-:-:S07]  /*1640*/  IMAD R15, R6, 0x3, RZ ;  /* 0x00000003060f7824 */ /* 0x000fce00078e02ff */
[----:B------:R-:W1:Y:S01]  /*1650*/  LDC.64 R12, c[0x0][0x3a0] ;  /* 0x0000e800ff0c7b82 */ /* 0x000e620000000a00 */
[----:B0-----:R-:W-:-:S05]  /*1660*/  IMAD.WIDE R4, R15, 0x4, R4 ;  /* 0x000000040f047825 */ /* 0x001fca00078e0204 */
[----:B------:R-:W-:Y:S01]  /*1670*/  STG.E desc[UR4][R4.64], R7 ;  /* 0x0000000704007986 */ /* 0x000fe2000c101904 */
[----:B-1----:R-:W-:-:S03]  /*1680*/  IMAD.WIDE R12, R15, 0x4, R12 ;  /* 0x000000040f0c7825 */ /* 0x002fc600078e020c */
[----:B------:R-:W-:Y:S04]  /*1690*/  STG.E desc[UR4][R4.64+0x4], R9 ;  /* 0x0000040904007986 */ /* 0x000fe8000c101904 */
[----:B------:R-:W-:Y:S04]  /*16a0*/  STG.E desc[UR4][R4.64+0x8], R11 ;  /* 0x0000080b04007986 */ /* 0x000fe8000c101904 */
[----:B------:R-:W-:Y:S04]  /*16b0*/  STG.E desc[UR4][R12.64], R8 ;  /* 0x000000080c007986 */ /* 0x000fe8000c101904 */
[----:B------:R-:W-:Y:S04]  /*16c0*/  STG.E desc[UR4][R12.64+0x4], R10 ;  /* 0x0000040a0c007986 */ /* 0x000fe8000c101904 */
[----:B------:R-:W-:Y:S01]  /*16d0*/  STG.E desc[UR4][R12.64+0x8], R3 ;  /* 0x000008030c007986 */ /* 0x000fe2000c101904 */
[----:B------:R-:W-:Y:S05]  /*16e0*/  EXIT ;  /* 0x000000000000794d */ /* 0x000fea0003800000 */
        .weak           $__internal_3_$__cuda_sm20_rcp_rn_f32_slowpath
        .type           $__internal_3_$__cuda_sm20_rcp_rn_f32_slowpath,@function
        .size           $__internal_3_$__cuda_sm20_rcp_rn_f32_slowpath,($__internal_4_$__cuda_sm20_sqrt_rn_f32_slowpath - $__internal_3_$__cuda_sm20_rcp_rn_f32_slowpath)
$__internal_3_$__cuda_sm20_rcp_rn_f32_slowpath:
[----:B------:R-:W-:Y:S01]  /*16f0*/  SHF.L.U32 R3, R0, 0x1, RZ ;  /* 0x0000000100037819 */ /* 0x000fe200000006ff */
[----:B------:R-:W-:Y:S03]  /*1700*/  BSSY.RECONVERGENT B1, `(.L_x_185) ;  /* 0x0000030000017945 */ /* 0x000fe60003800200 */
[----:B------:R-:W-:-:S04]  /*1710*/  SHF.R.U32.HI R3, RZ, 0x18, R3 ;  /* 0x00000018ff037819 */ /* 0x000fc80000011603 */
[----:B------:R-:W-:-:S13]  /*1720*/  ISETP.NE.U32.AND P0, PT, R3, RZ, PT ;  /* 0x000000ff0300720c */ /* 0x000fda0003f05070 */
[----:B------:R-:W-:Y:S05]  /*1730*/  @P0 BRA `(.L_x_186) ;  /* 0x0000000000280947 */ /* 0x000fea0003800000 */
[----:B------:R-:W-:-:S05]  /*1740*/  IMAD.SHL.U32 R3, R0, 0x2, RZ ;  /* 0x0000000200037824 */ /* 0x000fca00078e00ff */
[----:B------:R-:W-:-:S13]  /*1750*/  ISETP.NE.AND P0, PT, R3, RZ, PT ;  /* 0x000000ff0300720c */ /* 0x000fda0003f05270 */
[----:B------:R-:W-:Y:S01]  /*1760*/  @P0 FFMA R13, R0, 1.84467440737095516160e+19, RZ ;  /* 0x5f800000000d0823 */ /* 0x000fe200000000ff */
[----:B------:R-:W-:Y:S08]  /*1770*/  @!P0 MUFU.RCP R12, R0 ;  /* 0x00000000000c8308 */ /* 0x000ff00000001000 */
[----:B------:R-:W0:Y:S02]  /*1780*/  @P0 MUFU.RCP R16, R13 ;  /* 0x0000000d00100308 */ /* 0x000e240000001000 */
[----:B0-----:R-:W-:-:S04]  /*1790*/  @P0 FFMA R3, R13, R16, -1 ;  /* 0xbf8000000d030423 */ /* 0x001fc80000000010 */
[----:B------:R-:W-:-:S04]  /*17a0*/  @P0 FADD.FTZ R3, -R3, -RZ ;  /* 0x800000ff03030221 */ /* 0x000fc80000010100 */
[----:B------:R-:W-:-:S04]  /*17b0*/  @P0 FFMA R3, R16, R3, R16 ;  /* 0x0000000310030223 */ /* 0x000fc80000000010 */
[----:B------:R-:W-:Y:S01]  /*17c0*/  @P0 FFMA R12, R3, 1.84467440737095516160e+19, RZ ;  /* 0x5f800000030c0823 */ /* 0x000fe200000000ff */
[----:B------:R-:W-:Y:S06]  /*17d0*/  BRA `(.L_x_187) ;  /* 0x0000000000887947 */ /* 0x000fec0003800000 */
.L_x_186:
[----:B------:R-:W-:-:S04]  /*17e0*/  IADD3 R23, PT, PT, R3, -0xfd, RZ ;  /* 0xffffff0303177810 */ /* 0x000fc80007ffe0ff */
[----:B------:R-:W-:-:S13]  /*17f0*/  ISETP.GT.U32.AND P0, PT, R23, 0x1, PT ;  /* 0x000000011700780c */ /* 0x000fda0003f04070 */
[----:B------:R-:W-:Y:S05]  /*1800*/  @P0 BRA `(.L_x_188) ;  /* 0x0000000000780947 */ /* 0x000fea0003800000 */
[----:B------:R-:W-:Y:S01]  /*1810*/  LOP3.LUT R12, R0, 0x7fffff, RZ, 0xc0, !PT ;  /* 0x007fffff000c7812 */ /* 0x000fe200078ec0ff */
[----:B------:R-:W-:-:S03]  /*1820*/  HFMA2 R20, -RZ, RZ, 0, 1.78813934326171875e-07 ;  /* 0x00000003ff147431 */ /* 0x000fc600000001ff */
[----:B------:R-:W-:-:S04]  /*1830*/  LOP3.LUT R12, R12, 0x3f800000, RZ, 0xfc, !PT ;  /* 0x3f8000000c0c7812 */ /* 0x000fc800078efcff */
[----:B------:R-:W0:Y:S01]  /*1840*/  MUFU.RCP R13, R12 ;  /* 0x0000000c000d7308 */ /* 0x000e220000001000 */
[----:B------:R-:W-:Y:S01]  /*1850*/  SHF.L.U32 R20, R20, R23, RZ ;  /* 0x0000001714147219 */ /* 0x000fe200000006ff */
[----:B0-----:R-:W-:-:S04]  /*1860*/  FFMA R16, R12, R13, -1 ;  /* 0xbf8000000c107423 */ /* 0x001fc8000000000d */
[----:B------:R-:W-:-:S04]  /*1870*/  FADD.FTZ R16, -R16, -RZ ;  /* 0x800000ff10107221 */ /* 0x000fc80000010100 */
[CCC-:B------:R-:W-:Y:S01]  /*1880*/  FFMA.RM R18, R13.reuse, R16.reuse, R13.reuse ;  /* 0x000000100d127223 */ /* 0x1c0fe2000000400d */
[----:B------:R-:W-:-:S04]  /*1890*/  FFMA.RP R19, R13, R16, R13 ;  /* 0x000000100d137223 */ /* 0x000fc8000000800d */
[C---:B------:R-:W-:Y:S02]  /*18a0*/  LOP3.LUT R13, R18.reuse, 0x7fffff, RZ, 0xc0, !PT ;  /* 0x007fffff120d7812 */ /* 0x040fe400078ec0ff */
[----:B------:R-:W-:Y:S02]  /*18b0*/  FSETP.NEU.FTZ.AND P0, PT, R18, R19, PT ;  /* 0x000000131200720b */ /* 0x000fe40003f1d000 */
[----:B------:R-:W-:Y:S02]  /*18c0*/  LOP3.LUT R13, R13, 0x800000, RZ, 0xfc, !PT ;  /* 0x008000000d0d7812 */ /* 0x000fe400078efcff */
[----:B------:R-:W-:Y:S02]  /*18d0*/  SEL R16, RZ, 0xffffffff, !P0 ;  /* 0xffffffffff107807 */ /* 0x000fe40004000000 */
[----:B------:R-:W-:Y:S02]  /*18e0*/  LOP3.LUT R20, R20, R13, RZ, 0xc0, !PT ;  /* 0x0000000d14147212 */ /* 0x000fe400078ec0ff */
[----:B------:R-:W-:-:S02]  /*18f0*/  IADD3 R16, PT, PT, -R16, RZ, RZ ;  /* 0x000000ff10107210 */ /* 0x000fc40007ffe1ff */
[-C--:B------:R-:W-:Y:S02]  /*1900*/  SHF.R.U32.HI R20, RZ, R23.reuse, R20 ;  /* 0x00000017ff147219 */ /* 0x080fe40000011614 */
[----:B------:R-:W-:Y:S02]  /*1910*/  LOP3.LUT P1, RZ, R16, R23, R13, 0xf8, !PT ;  /* 0x0000001710ff7212 */ /* 0x000fe4000782f80d */
[C---:B------:R-:W-:Y:S02]  /*1920*/  LOP3.LUT P0, RZ, R20.reuse, 0x1, RZ, 0xc0, !PT ;  /* 0x0000000114ff7812 */ /* 0x040fe4000780c0ff */
[----:B------:R-:W-:-:S04]  /*1930*/  LOP3.LUT P2, RZ, R20, 0x2, RZ, 0xc0, !PT ;  /* 0x0000000214ff7812 */ /* 0x000fc8000784c0ff */
[----:B------:R-:W-:Y:S02]  /*1940*/  PLOP3.LUT P0, PT, P0, P1, P2, 0xe0, 0x0 ;  /* 0x000000000000781c */ /* 0x000fe40000703c20 */
[----:B------:R-:W-:Y:S02]  /*1950*/  LOP3.LUT P1, RZ, R0, 0x7fffff, RZ, 0xc0, !PT ;  /* 0x007fffff00ff7812 */ /* 0x000fe4000782c0ff */
[----:B------:R-:W-:-:S05]  /*1960*/  SEL R12, RZ, 0x1, !P0 ;  /* 0x00000001ff0c7807 */ /* 0x000fca0004000000 */
[----:B------:R-:W-:-:S05]  /*1970*/  IMAD.MOV R12, RZ, RZ, -R12 ;  /* 0x000000ffff0c7224 */ /* 0x000fca00078e0a0c */
[----:B------:R-:W-:Y:S02]  /*1980*/  ISETP.GE.AND P0, PT, R12, RZ, PT ;  /* 0x000000ff0c00720c */ /* 0x000fe40003f06270 */
[----:B------:R-:W-:-:S04]  /*1990*/  IADD3 R12, PT, PT, R3, -0xfc, RZ ;  /* 0xffffff04030c7810 */ /* 0x000fc80007ffe0ff */
[----:B------:R-:W-:-:S07]  /*19a0*/  SHF.R.U32.HI R13, RZ, R12, R13 ;  /* 0x0000000cff0d7219 */ /* 0x000fce000001160d */
[----:B------:R-:W-:-:S04]  /*19b0*/  @!P0 IADD3 R13, PT, PT, R13, 0x1, RZ ;  /* 0x000000010d0d8810 */ /* 0x000fc80007ffe0ff */
[----:B------:R-:W-:-:S04]  /*19c0*/  @!P1 SHF.L.U32 R13, R13, 0x1, RZ ;  /* 0x000000010d0d9819 */ /* 0x000fc800000006ff */
[----:B------:R-:W-:Y:S01]  /*19d0*/  LOP3.LUT R12, R13, 0x80000000, R0, 0xf8, !PT ;  /* 0x800000000d0c7812 */ /* 0x000fe200078ef800 */
[----:B------:R-:W-:Y:S06]  /*19e0*/  BRA `(.L_x_187) ;  /* 0x0000000000047947 */ /* 0x000fec0003800000 */
.L_x_188:
[----:B------:R0:W1:Y:S02]  /*19f0*/  MUFU.RCP R12, R0 ;  /* 0x00000000000c7308 */ /* 0x0000640000001000 */
.L_x_187:
[----:B------:R-:W-:Y:S05]  /*1a00*/  BSYNC.RECONVERGENT B1 ;  /* 0x0000000000017941 */ /* 0x000fea0003800200 */
.L_x_185:
[----:B------:R-:W-:Y:S02]  /*1a10*/  HFMA2 R13, -RZ, RZ, 0, 0 ;  /* 0x00000000ff0d7431 */ /* 0x000fe400000001ff */
[----:B-1----:R-:W-:Y:S01]  /*1a20*/  IMAD.MOV.U32 R3, RZ, RZ, R12 ;  /* 0x000000ffff037224 */ /* 0x002fe200078e000c */
[----:B------:R-:W-:-:S04]  /*1a30*/  MOV R12, R4 ;  /* 0x00000004000c7202 */ /* 0x000fc80000000f00 */
[----:B0-----:R-:W-:Y:S05]  /*1a40*/  RET.REL.NODEC R12 `(generate_rays) ;  /* 0xffffffe40c6c7950 */ /* 0x001fea0003c3ffff */
        .weak           $__internal_4_$__cuda_sm20_sqrt_rn_f32_slowpath
        .type           $__internal_4_$__cuda_sm20_sqrt_rn_f32_slowpath,@function
        .size           $__internal_4_$__cuda_sm20_sqrt_rn_f32_slowpath,($__internal_5_$__cuda_sm3x_div_rn_noftz_f32_slowpath - $__internal_4_$__cuda_sm20_sqrt_rn_f32_slowpath)
$__internal_4_$__cuda_sm20_sqrt_rn_f32_slowpath:
[----:B------:R-:W-:-:S13]  /*1a50*/  LOP3.LUT P0, RZ, R3, 0x7fffffff, RZ, 0xc0, !PT ;  /* 0x7fffffff03ff7812 */ /* 0x000fda000780c0ff */
[----:B------:R-:W-:Y:S01]  /*1a60*/  @!P0 MOV R33, R3 ;  /* 0x0000000300218202 */ /* 0x000fe20000000f00 */
[----:B------:R-:W-:Y:S06]  /*1a70*/  @!P0 BRA `(.L_x_189) ;  /* 0x0000000000408947 */ /* 0x000fec0003800000 */
[----:B------:R-:W-:-:S13]  /*1a80*/  FSETP.GEU.FTZ.AND P0, PT, R3, RZ, PT ;  /* 0x000000ff0300720b */ /* 0x000fda0003f1e000 */
[----:B------:R-:W-:Y:S01]  /*1a90*/  @!P0 IMAD.MOV.U32 R33, RZ, RZ, 0x7fffffff ;  /* 0x7fffffffff218424 */ /* 0x000fe200078e00ff */
[----:B------:R-:W-:Y:S06]  /*1aa0*/  @!P0 BRA `(.L_x_189) ;  /* 0x0000000000348947 */ /* 0x000fec0003800000 */
[----:B------:R-:W-:-:S13]  /*1ab0*/  FSETP.GTU.FTZ.AND P0, PT, |R3|, +INF , PT ;  /* 0x7f8000000300780b */ /* 0x000fda0003f1c200 */
[----:B------:R-:W-:Y:S01]  /*1ac0*/  @P0 FADD.FTZ R33, R3, 1 ;  /* 0x3f80000003210421 */ /* 0x000fe20000010000 */
[----:B------:R-:W-:Y:S06]  /*1ad0*/  @P0 BRA `(.L_x_189) ;  /* 0x0000000000280947 */ /* 0x000fec0003800000 */
[----:B------:R-:W-:-:S13]  /*1ae0*/  FSETP.NEU.FTZ.AND P0, PT, |R3|, +INF , PT ;  /* 0x7f8000000300780b */ /* 0x000fda0003f1d200 */
[----:B------:R-:W-:Y:S01]  /*1af0*/  @P0 FFMA R32, R3, 1.84467440737095516160e+19, RZ ;  /* 0x5f80000003200823 */ /* 0x000fe200000000ff */
[----:B------:R-:W-:-:S03]  /*1b00*/  @!P0 MOV R33, R3 ;  /* 0x0000000300218202 */ /* 0x000fc60000000f00 */
[----:B------:R-:W0:Y:S02]  /*1b10*/  @P0 MUFU.RSQ R29, R32 ;  /* 0x00000020001d0308 */ /* 0x000e240000001400 */
[----:B0-----:R-:W-:Y:S01]  /*1b20*/  @P0 FMUL.FTZ R31, R32, R29 ;  /* 0x0000001d201f0220 */ /* 0x001fe20000410000 */
[----:B------:R-:W-:-:S03]  /*1b30*/  @P0 FMUL.FTZ R29, R29, 0.5 ;  /* 0x3f0000001d1d0820 */ /* 0x000fc60000410000 */
[----:B------:R-:W-:-:S04]  /*1b40*/  @P0 FADD.FTZ R30, -R31, -RZ ;  /* 0x800000ff1f1e0221 */ /* 0x000fc80000010100 */
[----:B------:R-:W-:-:S04]  /*1b50*/  @P0 FFMA R30, R31, R30, R32 ;  /* 0x0000001e1f1e0223 */ /* 0x000fc80000000020 */
[----:B------:R-:W-:-:S04]  /*1b60*/  @P0 FFMA R29, R30, R29, R31 ;  /* 0x0000001d1e1d0223 */ /* 0x000fc8000000001f */
[----:B------:R-:W-:-:S07]  /*1b70*/  @P0 FMUL.FTZ R33, R29, 2.3283064365386962891e-10 ;  /* 0x2f8000001d210820 */ /* 0x000fce0000410000 */
.L_x_189:
[----:B------:R-:W-:Y:S01]  /*1b80*/  HFMA2 R31, -RZ, RZ, 0, 0 ;  /* 0x00000000ff1f7431 */ /* 0x000fe200000001ff */
[----:B------:R-:W-:-:S04]  /*1b90*/  MOV R30, R12 ;  /* 0x0000000c001e7202 */ /* 0x000fc80000000f00 */
[----:B------:R-:W-:Y:S05]  /*1ba0*/  RET.REL.NODEC R30 `(generate_rays) ;  /* 0xffffffe41e147950 */ /* 0x000fea0003c3ffff */
        .weak           $__internal_5_$__cuda_sm3x_div_rn_noftz_f32_slowpath
        .type           $__internal_5_$__cuda_sm3x_div_rn_noftz_f32_slowpath,@function
        .size           $__internal_5_$__cuda_sm3x_div_rn_noftz_f32_slowpath,(.L_x_217 - $__internal_5_$__cuda_sm3x_div_rn_noftz_f32_slowpath)
$__internal_5_$__cuda_sm3x_div_rn_noftz_f32_slowpath:
[----:B------:R-:W-:Y:S01]  /*1bb0*/  SHF.R.U32.HI R29, RZ, 0x17, R3 ;  /* 0x00000017ff1d7819 */ /* 0x000fe20000011603 */
[----:B------:R-:W-:Y:S01]  /*1bc0*/  BSSY.RECONVERGENT B0, `(.L_x_190) ;  /* 0x0000065000007945 */ /* 0x000fe20003800200 */
[----:B------:R-:W-:Y:S02]  /*1bd0*/  SHF.R.U32.HI R31, RZ, 0x17, R4 ;  /* 0x00000017ff1f7819 */ /* 0x000fe40000011604 */
[----:B------:R-:W-:Y:S02]  /*1be0*/  LOP3.LUT R29, R29, 0xff, RZ, 0xc0, !PT ;  /* 0x000000ff1d1d7812 */ /* 0x000fe400078ec0ff */
[----:B------:R-:W-:-:S03]  /*1bf0*/  LOP3.LUT R31, R31, 0xff, RZ, 0xc0, !PT ;  /* 0x000000ff1f1f7812 */ /* 0x000fc600078ec0ff */
[----:B------:R-:W-:Y:S01]  /*1c00*/  VIADD R30, R29, 0xffffffff ;  /* 0xffffffff1d1e7836 */ /* 0x000fe20000000000 */
[----:B------:R-:W-:-:S04]  /*1c10*/  IADD3 R32, PT, PT, R31, -0x1, RZ ;  /* 0xffffffff1f207810 */ /* 0x000fc80007ffe0ff */
[----:B------:R-:W-:-:S04]  /*1c20*/  ISETP.GT.U32.AND P0, PT, R30, 0xfd, PT ;  /* 0x000000fd1e00780c */ /* 0x000fc80003f04070 */
[----:B------:R-:W-:Y:S02]  /*1c30*/  ISETP.GT.U32.OR P0, PT, R32, 0xfd, P0 ;  /* 0x000000fd2000780c */ /* 0x000fe40000704470 */
[----:B------:R-:W-:-:S11]  /*1c40*/  MOV R32, R4 ;  /* 0x0000000400207202 */ /* 0x000fd60000000f00 */
        /* <DEDUP_REMOVED lines=18> */
[----:B------:R-:W-:-:S05]  /*1d70*/  VIADD R30, R31, 0xffffffff ;  /* 0xffffffff1f1e7836 */ /* 0x000fca0000000000 */
[----:B------:R-:W-:Y:S02]  /*1d80*/  ISETP.GE.AND P0, PT, R30, RZ, PT ;  /* 0x000000ff1e00720c */ /* 0x000fe40003f06270 */
[----:B------:R-:W-:-:S04]  /*1d90*/  IADD3 R30, PT, PT, R29, -0x1, RZ ;  /* 0xffffffff1d1e7810 */ /* 0x000fc80007ffe0ff */
[----:B------:R-:W-:-:S07]  /*1da0*/  ISETP.GE.AND P1, PT, R30, RZ, PT ;  /* 0x000000ff1e00720c */ /* 0x000fce0003f26270 */
[----:B------:R-:W-:Y:S01]  /*1db0*/  @P0 MOV R30, RZ ;  /* 0x000000ff001e0202 */ /* 0x000fe20000000f00 */
[----:B------:R-:W-:Y:S01]  /*1dc0*/  @!P0 FFMA R32, R4, 1.84467440737095516160e+19, RZ ;  /* 0x5f80000004208823 */ /* 0x000fe200000000ff */
[----:B------:R-:W-:-:S04]  /*1dd0*/  @!P0 MOV R30, 0xffffffc0 ;  /* 0xffffffc0001e8802 */ /* 0x000fc80000000f00 */
[----:B------:R-:W-:Y:S01]  /*1de0*/  @!P1 FFMA R3, R3, 1.84467440737095516160e+19, RZ ;  /* 0x5f80000003039823 */ /* 0x000fe200000000ff */
[----:B------:R-:W-:-:S07]  /*1df0*/  @!P1 VIADD R30, R30, 0x40 ;  /* 0x000000401e1e9836 */ /* 0x000fce0000000000 */
.L_x_191:
[----:B------:R-:W-:Y:S01]  /*1e00*/  LEA R4, R29, 0xc0800000, 0x17 ;  /* 0xc08000001d047811 */ /* 0x000fe200078eb8ff */
[----:B------:R-:W-:Y:S01]  /*1e10*/  BSSY.RECONVERGENT B1, `(.L_x_196) ;  /* 0x0000036000017945 */ /* 0x000fe20003800200 */
[----:B------:R-:W-:Y:S02]  /*1e20*/  IADD3 R31, PT, PT, R31, -0x7f, RZ ;  /* 0xffffff811f1f7810 */ /* 0x000fe40007ffe0ff */
[----:B------:R-:W-:-:S03]  /*1e30*/  IADD3 R35, PT, PT, -R4, R3, RZ ;  /* 0x0000000304237210 */ /* 0x000fc60007ffe1ff */
[----:B------:R-:W-:Y:S01]  /*1e40*/  IMAD R3, R31, -0x800000, R32 ;  /* 0xff8000001f037824 */ /* 0x000fe200078e0220 */
[----:B------:R-:W0:Y:S01]  /*1e50*/  MUFU.RCP R33, R35 ;  /* 0x0000002300217308 */ /* 0x000e220000001000 */
[----:B------:R-:W-:Y:S01]  /*1e60*/  FADD.FTZ R4, -R35, -RZ ;  /* 0x800000ff23047221 */ /* 0x000fe20000010100 */
[----:B------:R-:W-:-:S04]  /*1e70*/  IADD3 R31, PT, PT, R31, 0x7f, -R29 ;  /* 0x0000007f1f1f7810 */ /* 0x000fc80007ffe81d */
[----:B------:R-:W-:Y:S01]  /*1e80*/  IADD3 R30, PT, PT, R31, R30, RZ ;  /* 0x0000001e1f1e7210 */ /* 0x000fe20007ffe0ff */
[----:B0-----:R-:W-:-:S04]  /*1e90*/  FFMA R34, R33, R4, 1 ;  /* 0x3f80000021227423 */ /* 0x001fc80000000004 */
[----:B------:R-:W-:-:S04]  /*1ea0*/  FFMA R34, R33, R34, R33 ;  /* 0x0000002221227223 */ /* 0x000fc80000000021 */
[----:B------:R-:W-:-:S04]  /*1eb0*/  FFMA R33, R3, R34, RZ ;  /* 0x0000002203217223 */ /* 0x000fc800000000ff */
[----:B------:R-:W-:-:S04]  /*1ec0*/  FFMA R32, R4, R33, R3 ;  /* 0x0000002104207223 */ /* 0x000fc80000000003 */
[----:B------:R-:W-:-:S04]  /*1ed0*/  FFMA R33, R34, R32, R33 ;  /* 0x0000002022217223 */ /* 0x000fc80000000021 */
[----:B------:R-:W-:-:S04]  /*1ee0*/  FFMA R4, R4, R33, R3 ;  /* 0x0000002104047223 */ /* 0x000fc80000000003 */
[----:B------:R-:W-:-:S05]  /*1ef0*/  FFMA R3, R34, R4, R33 ;  /* 0x0000000422037223 */ /* 0x000fca0000000021 */
[----:B------:R-:W-:-:S04]  /*1f00*/  SHF.R.U32.HI R29, RZ, 0x17, R3 ;  /* 0x00000017ff1d7819 */ /* 0x000fc80000011603 */
[----:B------:R-:W-:-:S05]  /*1f10*/  LOP3.LUT R29, R29, 0xff, RZ, 0xc0, !PT ;  /* 0x000000ff1d1d7812 */ /* 0x000fca00078ec0ff */
[----:B------:R-:W-:-:S05]  /*1f20*/  IMAD.IADD R29, R29, 0x1, R30 ;  /* 0x000000011d1d7824 */ /* 0x000fca00078e021e */
        /* <DEDUP_REMOVED lines=13> */
[C---:B------:R-:W-:Y:S02]  /*2000*/  IADD3 R4, PT, PT, R29.reuse, 0x20, RZ ;  /* 0x000000201d047810 */ /* 0x040fe40007ffe0ff */
[----:B------:R-:W-:Y:S02]  /*2010*/  LOP3.LUT R30, R30, 0x7fffff, RZ, 0xc0, !PT ;  /* 0x007fffff1e1e7812 */ /* 0x000fe400078ec0ff */
[C---:B------:R-:W-:Y:S02]  /*2020*/  ISETP.NE.AND P2, PT, R29.reuse, RZ, PT ;  /* 0x000000ff1d00720c */ /* 0x040fe40003f45270 */
        /* <DEDUP_REMOVED lines=12> */
[----:B------:R-:W-:-:S05]  /*20f0*/  LOP3.LUT R4, R4, R33, RZ, 0xc0, !PT ;  /* 0x0000002104047212 */ /* 0x000fca00078ec0ff */
[----:B------:R-:W-:-:S05]  /*2100*/  IMAD.IADD R4, R29, 0x1, R4 ;  /* 0x000000011d047824 */ /* 0x000fca00078e0204 */
[----:B------:R-:W-:Y:S01]  /*2110*/  LOP3.LUT R3, R4, R3, RZ, 0xfc, !PT ;  /* 0x0000000304037212 */ /* 0x000fe200078efcff */
[----:B------:R-:W-:Y:S06]  /*2120*/  BRA `(.L_x_199) ;  /* 0x0000000000107947 */ /* 0x000fec0003800000 */
.L_x_198:
[----:B------:R-:W-:-:S04]  /*2130*/  LOP3.LUT R3, R3, 0x80000000, RZ, 0xc0, !PT ;  /* 0x8000000003037812 */ /* 0x000fc800078ec0ff */
[----:B------:R-:W-:Y:S01]  /*2140*/  LOP3.LUT R3, R3, 0x7f800000, RZ, 0xfc, !PT ;  /* 0x7f80000003037812 */ /* 0x000fe200078efcff */
[----:B------:R-:W-:Y:S06]  /*2150*/  BRA `(.L_x_199) ;  /* 0x0000000000047947 */ /* 0x000fec0003800000 */
.L_x_197:
[----:B------:R-:W-:-:S07]  /*2160*/  LEA R3, R30, R3, 0x17 ;  /* 0x000000031e037211 */ /* 0x000fce00078eb8ff */
.L_x_199:
[----:B------:R-:W-:Y:S05]  /*2170*/  BSYNC.RECONVERGENT B1 ;  /* 0x0000000000017941 */ /* 0x000fea0003800200 */
.L_x_196:
[----:B------:R-:W-:Y:S05]  /*2180*/  BRA `(.L_x_200) ;  /* 0x0000000000207947 */ /* 0x000fea0003800000 */
.L_x_195:
[----:B------:R-:W-:-:S04]  /*2190*/  LOP3.LUT R3, R3, 0x80000000, R32, 0x48, !PT ;  /* 0x8000000003037812 */ /* 0x000fc800078e4820 */
[----:B------:R-:W-:Y:S01]  /*21a0*/  LOP3.LUT R3, R3, 0x7f800000, RZ, 0xfc, !PT ;  /* 0x7f80000003037812 */ /* 0x000fe200078efcff */
[----:B------:R-:W-:Y:S06]  /*21b0*/  BRA `(.L_x_200) ;  /* 0x0000000000147947 */ /* 0x000fec0003800000 */
.L_x_194:
[----:B------:R-:W-:Y:S01]  /*21c0*/  LOP3.LUT R3, R3, 0x80000000, R32, 0x48, !PT ;  /* 0x8000000003037812 */ /* 0x000fe200078e4820 */
[----:B------:R-:W-:Y:S06]  /*21d0*/  BRA `(.L_x_200) ;  /* 0x00000000000c7947 */ /* 0x000fec0003800000 */
.L_x_193:
[----:B------:R-:W0:Y:S01]  /*21e0*/  MUFU.RSQ R3, -QNAN ;  /* 0xffc0000000037908 */ /* 0x000e220000001400 */
[----:B------:R-:W-:Y:S05]  /*21f0*/  BRA `(.L_x_200) ;  /* 0x0000000000047947 */ /* 0x000fea0003800000 */
.L_x_192:
[----:B------:R-:W-:-:S07]  /*2200*/  FADD.FTZ R3, R4, R3 ;  /* 0x0000000304037221 */ /* 0x000fce0000010000 */
.L_x_200:
[----:B------:R-:W-:Y:S05]  /*2210*/  BSYNC.RECONVERGENT B0 ;  /* 0x0000000000007941 */ /* 0x000fea0003800200 */
.L_x_190:
[----:B------:R-:W-:Y:S01]  /*2220*/  HFMA2 R31, -RZ, RZ, 0, 0 ;  /* 0x00000000ff1f7431 */ /* 0x000fe200000001ff */
[----:B------:R-:W-:-:S04]  /*2230*/  MOV R30, R12 ;  /* 0x0000000c001e7202 */ /* 0x000fc80000000f00 */
[----:B0-----:R-:W-:Y:S05]  /*2240*/  RET.REL.NODEC R30 `(generate_rays) ;  /* 0xffffffdc1e6c7950 */ /* 0x001fea0003c3ffff */
.L_x_201:
        /* <DEDUP_REMOVED lines=11> */
.L_x_217:


//--------------------- .text.init_random_states  --------------------------
	.section	.text.init_random_states,"ax",@progbits
	.align	128
        .global         init_random_states
        .type           init_random_states,@function
        .size           init_random_states,(.L_x_225 - init_random_states)
        .other          init_random_states,@"STO_CUDA_ENTRY STV_DEFAULT"
init_random_states:
.text.init_random_states:
        /* <DEDUP_REMOVED lines=10> */
[----:B-1----:R-:W-:-:S04]  /*00a0*/  IMAD R0, R0, UR4, R5 ;  /* 0x0000000400007c24 */ /* 0x002fc8000f8e0205 */
[----:B------:R-:W-:Y:S01]  /*00b0*/  IMAD R13, R3, UR6, R0 ;  /* 0x00000006030d7c24 */ /* 0x000fe2000f8e0200 */
[----:B------:R-:W-:-:S13]  /*00c0*/  ISETP.GE.OR P0, PT, R0, UR6, P0 ;  /* 0x0000000600007c0c */ /* 0x000fda0008706670 */
[----:B------:R-:W-:Y:S05]  /*00d0*/  @P0 EXIT ;  /* 0x000000000000094d */ /* 0x000fea0003800000 */
[----:B------:R-:W0:Y:S01]  /*00e0*/  LDC R0, c[0x0][0x390] ;  /* 0x0000e400ff007b82 */ /* 0x000e220000000800 */
[----:B------:R-:W1:Y:S01]  /*00f0*/  LDCU.64 UR4, c[0x0][0x358] ;  /* 0x00006b00ff0477ac */ /* 0x000e620008000a00 */
[----:B------:R-:W-:Y:S01]  /*0100*/  IMAD.MOV.U32 R5, RZ, RZ, -0x75bd8fc ;  /* 0xf8a42704ff057424 */ /* 0x000fe200078e00ff */
[----:B------:R-:W-:Y:S01]  /*0110*/  ISETP.NE.AND P0, PT, R13, RZ, PT ;  /* 0x000000ff0d00720c */ /* 0x000fe20003f05270 */
[----:B------:R-:W-:Y:S01]  /*0120*/  IMAD.MOV.U32 R8, RZ, RZ, -0x23270784 ;  /* 0xdcd8f87cff087424 */ /* 0x000fe200078e00ff */
[----:B------:R-:W-:Y:S03]  /*0130*/  BSSY.RECONVERGENT B0, `(.L_x_202) ;  /* 0x00000dd000007945 */ /* 0x000fe60003800200 */
[----:B------:R-:W2:Y:S01]  /*0140*/  LDC.64 R6, c[0x0][0x380] ;  /* 0x0000e000ff067b82 */ /* 0x000ea20000000a00 */
[----:B0-----:R-:W-:-:S05]  /*0150*/  LOP3.LUT R0, R0, 0xaad26b49, RZ, 0x3c, !PT ;  /* 0xaad26b4900007812 */ /* 0x001fca00078e3cff */
[----:B------:R-:W-:Y:S02]  /*0160*/  IMAD R0, R0, 0x4182bed5, RZ ;  /* 0x4182bed500007824 */ /* 0x000fe400078e02ff */
[----:B--2---:R-:W-:-:S03]  /*0170*/  IMAD.WIDE R6, R13, 0x30, R6 ;  /* 0x000000300d067825 */ /* 0x004fc600078e0206 */
[C---:B------:R-:W-:Y:S01]  /*0180*/  LOP3.LUT R4, R0.reuse, 0x159a55e5, RZ, 0x3c, !PT ;  /* 0x159a55e500047812 */ /* 0x040fe200078e3cff */
[C---:B------:R-:W-:Y:S02]  /*0190*/  VIADD R2, R0.reuse, 0xd9f6dc18 ;  /* 0xd9f6dc1800027836 */ /* 0x040fe40000000000 */
[C---:B------:R-:W-:Y:S02]  /*01a0*/  VIADD R3, R0.reuse, 0x75bcd15 ;  /* 0x075bcd1500037836 */ /* 0x040fe40000000000 */
[----:B-1----:R0:W-:Y:S01]  /*01b0*/  STG.E.64 desc[UR4][R6.64+0x8], R4 ;  /* 0x0000080406007986 */ /* 0x0021e2000c101b04 */
[----:B------:R-:W-:-:S03]  /*01c0*/  VIADD R9, R0, 0x583f19 ;  /* 0x00583f1900097836 */ /* 0x000fc60000000000 */
[----:B------:R0:W-:Y:S04]  /*01d0*/  STG.E.64 desc[UR4][R6.64], R2 ;  /* 0x0000000206007986 */ /* 0x0001e8000c101b04 */
[----:B------:R0:W-:Y:S01]  /*01e0*/  STG.E.64 desc[UR4][R6.64+0x10], R8 ;  /* 0x0000100806007986 */ /* 0x0001e2000c101b04 */
[----:B------:R-:W-:Y:S05]  /*01f0*/  @!P0 BRA `(.L_x_203) ;  /* 0x0000000c00408947 */ /* 0x000fea0003800000 */
[----:B------:R-:W-:Y:S01]  /*0200*/  SHF.R.S32.HI R0, RZ, 0x1f, R13 ;  /* 0x0000001fff007819 */ /* 0x000fe2000001140d */
[----:B------:R-:W-:-:S07]  /*0210*/  IMAD.MOV.U32 R12, RZ, RZ, RZ ;  /* 0x000000ffff0c7224 */ /* 0x000fce00078e00ff */
.L_x_209:
[----:B0-----:R-:W-:Y:S01]  /*0220*/  LOP3.LUT R2, R13, 0x3, RZ, 0xc0, !PT ;  /* 0x000000030d027812 */ /* 0x001fe200078ec0ff */
[----:B------:R-:W-:Y:S03]  /*0230*/  BSSY.RECONVERGENT B1, `(.L_x_204) ;  /* 0x00000c6000017945 */ /* 0x000fe60003800200 */
[----:B------:R-:W-:-:S04]  /*0240*/  ISETP.NE.U32.AND P0, PT, R2, RZ, PT ;  /* 0x000000ff0200720c */ /* 0x000fc80003f05070 */
[----:B------:R-:W-:-:S13]  /*0250*/  ISETP.NE.AND.EX P0, PT, RZ, RZ, PT, P0 ;  /* 0x000000ffff00720c */ /* 0x000fda0003f05300 */
[----:B------:R-:W-:Y:S05]  /*0260*/  @!P0 BRA `(.L_x_205) ;  /* 0x0000000c00088947 */ /* 0x000fea0003800000 */
[----:B------:R-:W0:Y:S01]  /*0270*/  LDC.64 R8, c[0x4][0x8] ;  /* 0x01000200ff087b82 */ /* 0x000e220000000a00 */
[----:B------:R-:W-:Y:S02]  /*0280*/  IMAD.MOV.U32 R14, RZ, RZ, RZ ;  /* 0x000000ffff0e7224 */ /* 0x000fe400078e00ff */
[----:B0-----:R-:W-:-:S07]  /*0290*/  IMAD.WIDE.U32 R8, R12, 0xc80, R8 ;  /* 0x00000c800c087825 */ /* 0x001fce00078e0008 */
.L_x_208:
[----:B0-----:R-:W-:Y:S01]  /*02a0*/  IMAD.MOV.U32 R15, RZ, RZ, RZ ;  /* 0x000000ffff0f7224 */ /* 0x001fe200078e00ff */
[----:B------:R-:W-:Y:S01]  /*02b0*/  CS2R R2, SRZ ;  /* 0x0000000000027805 */ /* 0x000fe2000001ff00 */
[----:B------:R-:W-:Y:S01]  /*02c0*/  IMAD.MOV.U32 R17, RZ, RZ, RZ ;  /* 0x000000ffff117224 */ /* 0x000fe200078e00ff */
[----:B------:R-:W-:-:S07]  /*02d0*/  CS2R R4, SRZ ;  /* 0x0000000000047805 */ /* 0x000fce000001ff00 */
.L_x_207:
[----:B------:R-:W-:-:S05]  /*02e0*/  IMAD.WIDE.U32 R10, R17, 0x4, R6 ;  /* 0x00000004110a7825 */ /* 0x000fca00078e0006 */
[----:B------:R0:W5:Y:S01]  /*02f0*/  LDG.E R16, desc[UR4][R10.64+0x4] ;  /* 0x000004040a107981 */ /* 0x000162000c1e1900 */
[----:B------:R-:W-:-:S07]  /*0300*/  IMAD.MOV.U32 R19, RZ, RZ, RZ ;  /* 0x000000ffff137224 */ /* 0x000fce00078e00ff */
.L_x_206:
[----:B-----5:R-:W-:Y:S01]  /*0310*/  SHF.R.U32.HI R24, RZ, R19, R16 ;  /* 0x00000013ff187219 */ /* 0x020fe20000011610 */
[----:B0-----:R-:W-:-:S03]  /*0320*/  IMAD.SHL.U32 R10, R17, 0x20, RZ ;  /* 0x00000020110a7824 */ /* 0x001fc600078e00ff */
[----:B------:R-:W-:Y:S01]  /*0330*/  LOP3.LUT R11, R24, 0x1, RZ, 0xc0, !PT ;  /* 0x00000001180b7812 */ /* 0x000fe200078ec0ff */
[----:B------:R-:W-:-:S03]  /*0340*/  IMAD.IADD R10, R10, 0x1, R19 ;  /* 0x000000010a0a7824 */ /* 0x000fc600078e0213 */
[----:B------:R-:W-:Y:S01]  /*0350*/  ISETP.NE.U32.AND P0, PT, R11, 0x1, PT ;  /* 0x000000010b00780c */ /* 0x000fe20003f05070 */
[----:B------:R-:W-:-:S03]  /*0360*/  IMAD R11, R10, 0x5, RZ ;  /* 0x000000050a0b7824 */ /* 0x000fc600078e02ff */
[----:B------:R-:W-:Y:S01]  /*0370*/  R2P PR, R24, 0x7e ;  /* 0x0000007e18007804 */ /* 0x000fe20000000000 */
[----:B------:R-:W-:-:S08]  /*0380*/  IMAD.WIDE.U32 R10, R11, 0x4, R8 ;  /* 0x000000040b0a7825 */ /* 0x000fd000078e0008 */
[----:B------:R-:W2:Y:S04]  /*0390*/  @!P0 LDG.E R18, desc[UR4][R10.64] ;  /* 0x000000040a128981 */ /* 0x000ea8000c1e1900 */
[----:B------:R-:W3:Y:S04]  /*03a0*/  @!P0 LDG.E R20, desc[UR4][R10.64+0x10] ;  /* 0x000010040a148981 */ /* 0x000ee8000c1e1900 */
[----:B------:R-:W4:Y:S04]  /*03b0*/  @P1 LDG.E R22, desc[UR4][R10.64+0x14] ;  /* 0x000014040a161981 */ /* 0x000f28000c1e1900 */
[----:B------:R-:W4:Y:S04]  /*03c0*/  @P2 LDG.E R26, desc[UR4][R10.64+0x28] ;  /* 0x000028040a1a2981 */ /* 0x000f28000c1e1900 */
[----:B------:R-:W4:Y:S04]  /*03d0*/  @!P0 LDG.E R21, desc[UR4][R10.64+0x4] ;  /* 0x000004040a158981 */ /* 0x000f28000c1e1900 */
[----:B------:R-:W4:Y:S04]  /*03e0*/  @!P0 LDG.E R23, desc[UR4][R10.64+0xc] ;  /* 0x00000c040a178981 */ /* 0x000f28000c1e1900 */
[----:B------:R-:W4:Y:S04]  /*03f0*/  @P1 LDG.E R25, desc[UR4][R10.64+0x18] ;  /* 0x000018040a191981 */ /* 0x000f28000c1e1900 */
[----:B------:R-:W4:Y:S04]  /*0400*/  @P3 LDG.E R28, desc[UR4][R10.64+0x3c] ;  /* 0x00003c040a1c3981 */ /* 0x000f28000c1e1900 */
[----:B------:R-:W4:Y:S01]  /*0410*/  @P6 LDG.E R27, desc[UR4][R10.64+0x7c] ;  /* 0x00007c040a1b6981 */ /* 0x000f22000c1e1900 */
[----:B--2---:R-:W-:-:S03]  /*0420*/  @!P0 LOP3.LUT R15, R15, R18, RZ, 0x3c, !PT ;  /* 0x000000120f0f8212 */ /* 0x004fc600078e3cff */
[----:B------:R-:W2:Y:S01]  /*0430*/  @!P0 LDG.E R18, desc[UR4][R10.64+0x8] ;  /* 0x000008040a128981 */ /* 0x000ea2000c1e1900 */
[----:B---3--:R-:W-:-:S03]  /*0440*/  @!P0 LOP3.LUT R3, R3, R20, RZ, 0x3c, !PT ;  /* 0x0000001403038212 */ /* 0x008fc600078e3cff */
[----:B------:R-:W3:Y:S01]  /*0450*/  @P1 LDG.E R20, desc[UR4][R10.64+0x24] ;  /* 0x000024040a141981 */ /* 0x000ee2000c1e1900 */
[----:B----4-:R-:W-:-:S03]  /*0460*/  @P1 LOP3.LUT R15, R15, R22, RZ, 0x3c, !PT ;  /* 0x000000160f0f1212 */ /* 0x010fc600078e3cff */
[----:B------:R-:W4:Y:S01]  /*0470*/  @P2 LDG.E R22, desc[UR4][R10.64+0x38] ;  /* 0x000038040a162981 */ /* 0x000f22000c1e1900 */
[----:B------:R-:W-:-:S03]  /*0480*/  @P2 LOP3.LUT R15, R15, R26, RZ, 0x3c, !PT ;  /* 0x0000001a0f0f2212 */ /* 0x000fc600078e3cff */
[----:B------:R-:W4:Y:S01]  /*0490*/  @P4 LDG.E R26, desc[UR4][R10.64+0x50] ;  /* 0x000050040a1a4981 */ /* 0x000f22000c1e1900 */
[----:B------:R-:W-:-:S03]  /*04a0*/  @!P0 LOP3.LUT R4, R4, R21, RZ, 0x3c, !PT ;  /* 0x0000001504048212 */ /* 0x000fc600078e3cff */
[----:B------:R-:W4:Y:S01]  /*04b0*/  @P1 LDG.E R21, desc[UR4][R10.64+0x20] ;  /* 0x000020040a151981 */ /* 0x000f22000c1e1900 */
[----:B------:R-:W-:-:S03]  /*04c0*/  @!P0 LOP3.LUT R2, R2, R23, RZ, 0x3c, !PT ;  /* 0x0000001702028212 */ /* 0x000fc600078e3cff */
[----:B------:R-:W4:Y:S01]  /*04d0*/  @P2 LDG.E R23, desc[UR4][R10.64+0x2c] ;  /* 0x00002c040a172981 */ /* 0x000f22000c1e1900 */
[----:B------:R-:W-:-:S03]  /*04e0*/  @P1 LOP3.LUT R4, R4, R25, RZ, 0x3c, !PT ;  /* 0x0000001904041212 */ /* 0x000fc600078e3cff */
[----:B------:R-:W4:Y:S01]  /*04f0*/  @P2 LDG.E R25, desc[UR4][R10.64+0x34] ;  /* 0x000034040a192981 */ /* 0x000f22000c1e1900 */
[----:B--2---:R-:W-:-:S03]  /*0500*/  @!P0 LOP3.LUT R5, R5, R18, RZ, 0x3c, !PT ;  /* 0x0000001205058212 */ /* 0x004fc600078e3cff */
[----:B------:R-:W2:Y:S01]  /*0510*/  @P1 LDG.E R18, desc[UR4][R10.64+0x1c] ;  /* 0x00001c040a121981 */ /* 0x000ea2000c1e1900 */
[----:B---3--:R-:W-:-:S03]  /*0520*/  @P1 LOP3.LUT R3, R3, R20, RZ, 0x3c, !PT ;  /* 0x0000001403031212 */ /* 0x008fc600078e3cff */
[----:B------:R-:W3:Y:S01]  /*0530*/  @P2 LDG.E R20, desc[UR4][R10.64+0x30] ;  /* 0x000030040a142981 */ /* 0x000ee2000c1e1900 */
[----:B----4-:R-:W-:-:S03]  /*0540*/  @P2 LOP3.LUT R3, R3, R22, RZ, 0x3c, !PT ;  /* 0x0000001603032212 */ /* 0x010fc600078e3cff */
[----:B------:R-:W4:Y:S01]  /*0550*/  @P3 LDG.E R22, desc[UR4][R10.64+0x4c] ;  /* 0x00004c040a163981 */ /* 0x000f22000c1e1900 */
[----:B------:R-:W-:-:S04]  /*0560*/  @P3 LOP3.LUT R15, R15, R28, RZ, 0x3c, !PT ;  /* 0x0000001c0f0f3212 */ /* 0x000fc800078e3cff */
[----:B------:R-:W-:Y:S02]  /*0570*/  @P4 LOP3.LUT R15, R15, R26, RZ, 0x3c, !PT ;  /* 0x0000001a0f0f4212 */ /* 0x000fe400078e3cff */
[----:B------:R-:W-:Y:S01]  /*0580*/  @P1 LOP3.LUT R2, R2, R21, RZ, 0x3c, !PT ;  /* 0x0000001502021212 */ /* 0x000fe200078e3cff */
[----:B------:R-:W4:Y:S04]  /*0590*/  @P5 LDG.E R26, desc[UR4][R10.64+0x64] ;  /* 0x000064040a1a5981 */ /* 0x000f28000c1e1900 */
[----:B------:R-:W4:Y:S01]  /*05a0*/  @P3 LDG.E R21, desc[UR4][R10.64+0x40] ;  /* 0x000040040a153981 */ /* 0x000f22000c1e1900 */
[----:B------:R-:W-:Y:S02]  /*05b0*/  @P2 LOP3.LUT R4, R4, R23, RZ, 0x3c, !PT ;  /* 0x0000001704042212 */ /* 0x000fe400078e3cff */
[----:B------:R-:W-:Y:S01]  /*05c0*/  @P2 LOP3.LUT R2, R2, R25, RZ, 0x3c, !PT ;  /* 0x0000001902022212 */ /* 0x000fe200078e3cff */
[----:B------:R-:W4:Y:S04]  /*05d0*/  @P3 LDG.E R23, desc[UR4][R10.64+0x48] ;  /* 0x000048040a173981 */ /* 0x000f28000c1e1900 */
[----:B------:R-:W4:Y:S01]  /*05e0*/  @P4 LDG.E R25, desc[UR4][R10.64+0x54] ;  /* 0x000054040a194981 */ /* 0x000f22000c1e1900 */
[----:B--2---:R-:W-:-:S03]  /*05f0*/  @P1 LOP3.LUT R5, R5, R18, RZ, 0x3c, !PT ;  /* 0x0000001205051212 */ /* 0x004fc600078e3cff */
[----:B------:R-:W2:Y:S01]  /*0600*/  @P3 LDG.E R18, desc[UR4][R10.64+0x44] ;  /* 0x000044040a123981 */ /* 0x000ea2000c1e1900 */
[----:B---3--:R-:W-:-:S03]  /*0610*/  @P2 LOP3.LUT R5, R5, R20, RZ, 0x3c, !PT ;  /* 0x0000001405052212 */ /* 0x008fc600078e3cff */
[----:B------:R-:W3:Y:S01]  /*0620*/  @P4 LDG.E R20, desc[UR4][R10.64+0x58] ;  /* 0x000058040a144981 */ /* 0x000ee2000c1e1900 */
[----:B----4-:R-:W-:-:S03]  /*0630*/  @P3 LOP3.LUT R3, R3, R22, RZ, 0x3c, !PT ;  /* 0x0000001603033212 */ /* 0x010fc600078e3cff */
[----:B------:R-:W4:Y:S01]  /*0640*/  @P4 LDG.E R22, desc[UR4][R10.64+0x60] ;  /* 0x000060040a164981 */ /* 0x000f22000c1e1900 */
[----:B------:R-:W-:Y:S02]  /*0650*/  LOP3.LUT P0, RZ, R24, 0x80, RZ, 0xc0, !PT ;  /* 0x0000008018ff7812 */ /* 0x000fe4000780c0ff */
[----:B------:R-:W-:Y:S02]  /*0660*/  @P5 LOP3.LUT R15, R15, R26, RZ, 0x3c, !PT ;  /* 0x0000001a0f0f5212 */ /* 0x000fe400078e3cff */
[----:B------:R-:W4:Y:S01]  /*0670*/  @P6 LDG.E R26, desc[UR4][R10.64+0x78] ;  /* 0x000078040a1a6981 */ /* 0x000f22000c1e1900 */
[----:B------:R-:W-:-:S03]  /*0680*/  @P3 LOP3.LUT R4, R4, R21, RZ, 0x3c, !PT ;  /* 0x0000001504043212 */ /* 0x000fc600078e3cff */
[----:B------:R-:W4:Y:S01]  /*0690*/  @P4 LDG.E R21, desc[UR4][R10.64+0x5c] ;  /* 0x00005c040a154981 */ /* 0x000f22000c1e1900 */
[----:B------:R-:W-:-:S03]  /*06a0*/  @P3 LOP3.LUT R2, R2, R23, RZ, 0x3c, !PT ;  /* 0x0000001702023212 */ /* 0x000fc600078e3cff */
[----:B------:R-:W4:Y:S01]  /*06b0*/  @P5 LDG.E R23, desc[UR4][R10.64+0x68] ;  /* 0x000068040a175981 */ /* 0x000f22000c1e1900 */
[----:B------:R-:W-:-:S03]  /*06c0*/  @P4 LOP3.LUT R4, R4, R25, RZ, 0x3c, !PT ;  /* 0x0000001904044212 */ /* 0x000fc600078e3cff */
[----:B------:R-:W4:Y:S01]  /*06d0*/  @P5 LDG.E R25, desc[UR4][R10.64+0x70] ;  /* 0x000070040a195981 */ /* 0x000f22000c1e1900 */
[----:B--2---:R-:W-:-:S03]  /*06e0*/  @P3 LOP3.LUT R5, R5, R18, RZ, 0x3c, !PT ;  /* 0x0000001205053212 */ /* 0x004fc600078e3cff */
[----:B------:R-:W2:Y:S01]  /*06f0*/  @P5 LDG.E R18, desc[UR4][R10.64+0x6c] ;  /* 0x00006c040a125981 */ /* 0x000ea2000c1e1900 */
[----:B---3--:R-:W-:-:S03]  /*0700*/  @P4 LOP3.LUT R5, R5, R20, RZ, 0x3c, !PT ;  /* 0x0000001405054212 */ /* 0x008fc600078e3cff */
[----:B------:R-:W3:Y:S01]  /*0710*/  @P5 LDG.E R20, desc[UR4][R10.64+0x74] ;  /* 0x000074040a145981 */ /* 0x000ee2000c1e1900 */
[----:B----4-:R-:W-:-:S03]  /*0720*/  @P4 LOP3.LUT R3, R3, R22, RZ, 0x3c, !PT ;  /* 0x0000001603034212 */ /* 0x010fc600078e3cff */
[----:B------:R-:W4:Y:S01]  /*0730*/  @P0 LDG.E R22, desc[UR4][R10.64+0x8c] ;  /* 0x00008c040a160981 */ /* 0x000f22000c1e1900 */
[----:B------:R-:W-:-:S03]  /*0740*/  @P6 LOP3.LUT R15, R15, R26, RZ, 0x3c, !PT ;  /* 0x0000001a0f0f6212 */ /* 0x000fc600078e3cff */
        /* <DEDUP_REMOVED lines=13> */
[----:B------:R-:W-:Y:S02]  /*0820*/  @P6 LOP3.LUT R4, R4, R27, RZ, 0x3c, !PT ;  /* 0x0000001b04046212 */ /* 0x000fe400078e3cff */
[----:B------:R-:W-:Y:S02]  /*0830*/  @P6 LOP3.LUT R2, R2, R21, RZ, 0x3c, !PT ;  /* 0x0000001502026212 */ /* 0x000fe400078e3cff */
[----:B------:R-:W-:Y:S02]  /*0840*/  @P0 LOP3.LUT R4, R4, R23, RZ, 0x3c, !PT ;  /* 0x0000001704040212 */ /* 0x000fe400078e3cff */
[----:B------:R-:W-:Y:S02]  /*0850*/  @P0 LOP3.LUT R2, R2, R25, RZ, 0x3c, !PT ;  /* 0x0000001902020212 */ /* 0x000fe400078e3cff */
[----:B--2---:R-:W-:Y:S02]  /*0860*/  @P6 LOP3.LUT R5, R5, R18, RZ, 0x3c, !PT ;  /* 0x0000001205056212 */ /* 0x004fe400078e3cff */
[----:B---3--:R-:W-:-:S02]  /*0870*/  @P6 LOP3.LUT R3, R3, R20, RZ, 0x3c, !PT ;  /* 0x0000001403036212 */ /* 0x008fc400078e3cff */
[----:B----4-:R-:W-:Y:S02]  /*0880*/  @P0 LOP3.LUT R5, R5, R22, RZ, 0x3c, !PT ;  /* 0x0000001605050212 */ /* 0x010fe400078e3cff */
[----:B------:R-:W-:Y:S02]  /*0890*/  @P0 LOP3.LUT R3, R3, R26, RZ, 0x3c, !PT ;  /* 0x0000001a03030212 */ /* 0x000fe400078e3cff */
[----:B------:R-:W-:-:S13]  /*08a0*/  R2P PR, R24.B1, 0x7f ;  /* 0x0000007f18007804 */ /* 0x000fda0000001000 */
[----:B------:R-:W2:Y:S04]  /*08b0*/  @P0 LDG.E R18, desc[UR4][R10.64+0xa0] ;  /* 0x0000a0040a120981 */ /* 0x000ea8000c1e1900 */
[----:B------:R-:W3:Y:S04]  /*08c0*/  @P1 LDG.E R22, desc[UR4][R10.64+0xb4] ;  /* 0x0000b4040a161981 */ /* 0x000ee8000c1e1900 */
[----:B------:R-:W4:Y:S04]  /*08d0*/  @P2 LDG.E R26, desc[UR4][R10.64+0xc8] ;  /* 0x0000c8040a1a2981 */ /* 0x000f28000c1e1900 */
[----:B------:R-:W4:Y:S04]  /*08e0*/  @P3 LDG.E R28, desc[UR4][R10.64+0xdc] ;  /* 0x0000dc040a1c3981 */ /* 0x000f28000c1e1900 */
[----:B------:R-:W4:Y:S04]  /*08f0*/  @P0 LDG.E R23, desc[UR4][R10.64+0xa4] ;  /* 0x0000a4040a170981 */ /* 0x000f28000c1e1900 */
[----:B------:R-:W4:Y:S04]  /*0900*/  @P0 LDG.E R20, desc[UR4][R10.64+0xa8] ;  /* 0x0000a8040a140981 */ /* 0x000f28000c1e1900 */
[----:B------:R-:W4:Y:S04]  /*0910*/  @P4 LDG.E R25, desc[UR4][R10.64+0xf0] ;  /* 0x0000f0040a194981 */ /* 0x000f28000c1e1900 */
        /* <DEDUP_REMOVED lines=21> */
[----:B------:R-:W-:Y:S02]  /*0a70*/  LOP3.LUT P0, RZ, R24, 0x8000, RZ, 0xc0, !PT ;  /* 0x0000800018ff7812 */ /* 0x000fe4000780c0ff */
[----:B----4-:R-:W-:Y:S01]  /*0a80*/  @P5 LOP3.LUT R15, R15, R26, RZ, 0x3c, !PT ;  /* 0x0000001a0f0f5212 */ /* 0x010fe200078e3cff */
[----:B------:R-:W4:Y:S04]  /*0a90*/  @P3 LDG.E R24, desc[UR4][R10.64+0xe4] ;  /* 0x0000e4040a183981 */ /* 0x000f28000c1e1900 */
[----:B------:R-:W2:Y:S01]  /*0aa0*/  @P6 LDG.E R26, desc[UR4][R10.64+0x118] ;  /* 0x000118040a1a6981 */ /* 0x000ea2000c1e1900 */
        /* <DEDUP_REMOVED lines=8> */
[----:B---3--:R-:W-:-:S03]  /*0b30*/  @P2 LOP3.LUT R3, R3, R22, RZ, 0x3c, !PT ;  /* 0x0000001603032212 */ /* 0x008fc600078e3cff */
[----:B------:R-:W3:Y:S01]  /*0b40*/  @P4 LDG.E R22, desc[UR4][R10.64+0x100] ;  /* 0x000100040a164981 */ /* 0x000ee2000c1e1900 */
[----:B--2---:R-:W-:-:S03]  /*0b50*/  @P6 LOP3.LUT R15, R15, R26, RZ, 0x3c, !PT ;  /* 0x0000001a0f0f6212 */ /* 0x004fc600078e3cff */
[----:B------:R-:W2:Y:S01]  /*0b60*/  @P0 LDG.E R26, desc[UR4][R10.64+0x12c] ;  /* 0x00012c040a1a0981 */ /* 0x000ea2000c1e1900 */
[----:B----4-:R-:W-:-:S03]  /*0b70*/  @P2 LOP3.LUT R2, R2, R23, RZ, 0x3c, !PT ;  /* 0x0000001702022212 */ /* 0x010fc600078e3cff */
[----:B------:R-:W4:Y:S01]  /*0b80*/  @P4 LDG.E R23, desc[UR4][R10.64+0xfc] ;  /* 0x0000fc040a174981 */ /* 0x000f22000c1e1900 */
[----:B------:R-:W-:-:S03]  /*0b90*/  @P2 LOP3.LUT R5, R5, R20, RZ, 0x3c, !PT ;  /* 0x0000001405052212 */ /* 0x000fc600078e3cff */
[----:B------:R-:W4:Y:S01]  /*0ba0*/  @P4 LDG.E R20, desc[UR4][R10.64+0xf8] ;  /* 0x0000f8040a144981 */ /* 0x000f22000c1e1900 */
[----:B------:R-:W-:Y:S02]  /*0bb0*/  @P3 LOP3.LUT R2, R2, R27, RZ, 0x3c, !PT ;  /* 0x0000001b02023212 */ /* 0x000fe400078e3cff */
[----:B------:R-:W-:Y:S01]  /*0bc0*/  @P3 LOP3.LUT R4, R4, R25, RZ, 0x3c, !PT ;  /* 0x0000001904043212 */ /* 0x000fe200078e3cff */
[----:B------:R-:W4:Y:S01]  /*0bd0*/  @P5 LDG.E R27, desc[UR4][R10.64+0x110] ;  /* 0x000110040a1b5981 */ /* 0x000f22000c1e1900 */
[----:B------:R-:W-:-:S03]  /*0be0*/  @P3 LOP3.LUT R5, R5, R24, RZ, 0x3c, !PT ;  /* 0x0000001805053212 */ /* 0x000fc600078e3cff */
[----:B------:R-:W4:Y:S04]  /*0bf0*/  @P5 LDG.E R25, desc[UR4][R10.64+0x108] ;  /* 0x000108040a195981 */ /* 0x000f28000c1e1900 */
        /* <DEDUP_REMOVED lines=19> */
[----:B------:R-:W-:-:S05]  /*0d30*/  VIADD R19, R19, 0x10 ;  /* 0x0000001013137836 */ /* 0x000fca0000000000 */
[----:B------:R-:W-:Y:S02]  /*0d40*/  ISETP.NE.AND P1, PT, R19, 0x20, PT ;  /* 0x000000201300780c */ /* 0x000fe40003f25270 */
[----:B------:R-:W-:Y:S02]  /*0d50*/  @P5 LOP3.LUT R3, R3, R18, RZ, 0x3c, !PT ;  /* 0x0000001203035212 */ /* 0x000fe400078e3cff */
[----:B------:R-:W-:Y:S02]  /*0d60*/  @P6 LOP3.LUT R4, R4, R21, RZ, 0x3c, !PT ;  /* 0x0000001504046212 */ /* 0x000fe400078e3cff */
[----:B---3--:R-:W-:-:S04]  /*0d70*/  @P6 LOP3.LUT R3, R3, R22, RZ, 0x3c, !PT ;  /* 0x0000001603036212 */ /* 0x008fc800078e3cff */
[----:B--2---:R-:W-:Y:S02]  /*0d80*/  @P0 LOP3.LUT R3, R3, R26, RZ, 0x3c, !PT ;  /* 0x0000001a03030212 */ /* 0x004fe400078e3cff */
[----:B----4-:R-:W-:Y:S02]  /*0d90*/  @P6 LOP3.LUT R2, R2, R23, RZ, 0x3c, !PT ;  /* 0x0000001702026212 */ /* 0x010fe400078e3cff */
[----:B------:R-:W-:Y:S02]  /*0da0*/  @P6 LOP3.LUT R5, R5, R20, RZ, 0x3c, !PT ;  /* 0x0000001405056212 */ /* 0x000fe400078e3cff */
[----:B------:R-:W-:Y:S02]  /*0db0*/  @P0 LOP3.LUT R2, R2, R27, RZ, 0x3c, !PT ;  /* 0x0000001b02020212 */ /* 0x000fe400078e3cff */
[----:B------:R-:W-:Y:S02]  /*0dc0*/  @P0 LOP3.LUT R4, R4, R25, RZ, 0x3c, !PT ;  /* 0x0000001904040212 */ /* 0x000fe400078e3cff */
[----:B------:R-:W-:Y:S01]  /*0dd0*/  @P0 LOP3.LUT R5, R5, R24, RZ, 0x3c, !PT ;  /* 0x0000001805050212 */ /* 0x000fe200078e3cff */
[----:B------:R-:W-:Y:S06]  /*0de0*/  @P1 BRA `(.L_x_206) ;  /* 0xfffffff400481947 */ /* 0x000fec000383ffff */
[----:B------:R-:W-:-:S05]  /*0df0*/  VIADD R17, R17, 0x1 ;  /* 0x0000000111117836 */ /* 0x000fca0000000000 */
[----:B------:R-:W-:-:S13]  /*0e00*/  ISETP.NE.AND P0, PT, R17, 0x5, PT ;  /* 0x000000051100780c */ /* 0x000fda0003f05270 */
[----:B------:R-:W-:Y:S05]  /*0e10*/  @P0 BRA `(.L_x_207) ;  /* 0xfffffff400300947 */ /* 0x000fea000383ffff */
[----:B------:R0:W-:Y:S01]  /*0e20*/  STG.E.64 desc[UR4][R6.64+0x8], R4 ;  /* 0x0000080406007986 */ /* 0x0001e2000c101b04 */
[----:B------:R-:W-:Y:S01]  /*0e30*/  VIADD R14, R14, 0x1 ;  /* 0x000000010e0e7836 */ /* 0x000fe20000000000 */
[----:B------:R-:W-:Y:S02]  /*0e40*/  LOP3.LUT R11, R13, 0x3, RZ, 0xc0, !PT ;  /* 0x000000030d0b7812 */ /* 0x000fe400078ec0ff */
[----:B------:R0:W-:Y:S02]  /*0e50*/  STG.E.64 desc[UR4][R6.64+0x10], R2 ;  /* 0x0000100206007986 */ /* 0x0001e4000c101b04 */
[----:B------:R-:W-:Y:S02]  /*0e60*/  ISETP.GE.U32.AND P0, PT, R14, R11, PT ;  /* 0x0000000b0e00720c */ /* 0x000fe40003f06070 */
[----:B------:R0:W-:Y:S11]  /*0e70*/  STG.E desc[UR4][R6.64+0x4], R15 ;  /* 0x0000040f06007986 */ /* 0x0001f6000c101904 */
[----:B------:R-:W-:Y:S05]  /*0e80*/  @!P0 BRA `(.L_x_208) ;  /* 0xfffffff400048947 */ /* 0x000fea000383ffff */
.L_x_205:
[----:B------:R-:W-:Y:S05]  /*0e90*/  BSYNC.RECONVERGENT B1 ;  /* 0x0000000000017941 */ /* 0x000fea0003800200 */
.L_x_204:
[C---:B------:R-:W-:Y:S01]  /*0ea0*/  ISETP.GT.U32.AND P0, PT, R13.reuse, 0x3, PT ;  /* 0x000000030d00780c */ /* 0x040fe20003f04070 */
[----:B------:R-:W-:Y:S01]  /*0eb0*/  VIADD R12, R12, 0x1 ;  /* 0x000000010c0c7836 */ /* 0x000fe20000000000 */
[--C-:B------:R-:W-:Y:S02]  /*0ec0*/  SHF.R.U64 R13, R13, 0x2, R0.reuse ;  /* 0x000000020d0d7819 */ /* 0x100fe40000001200 */
[----:B------:R-:W-:Y:S02]  /*0ed0*/  ISETP.GT.U32.AND.EX P0, PT, R0, RZ, PT, P0 ;  /* 0x000000ff0000720c */ /* 0x000fe40003f04100 */
[----:B------:R-:W-:-:S11]  /*0ee0*/  SHF.R.U32.HI R0, RZ, 0x2, R0 ;  /* 0x00000002ff007819 */ /* 0x000fd60000011600 */
[----:B------:R-:W-:Y:S05]  /*0ef0*/  @P0 BRA `(.L_x_209) ;  /* 0xfffffff000c80947 */ /* 0x000fea000383ffff */
.L_x_203:
[----:B------:R-:W-:Y:S05]  /*0f00*/  BSYNC.RECONVERGENT B0 ;  /* 0x0000000000007941 */ /* 0x000fea0003800200 */
.L_x_202:
[----:B------:R-:W-:Y:S04]  /*0f10*/  STG.E.64 desc[UR4][R6.64+0x18], RZ ;  /* 0x000018ff06007986 */ /* 0x000fe8000c101b04 */
[----:B------:R-:W-:Y:S04]  /*0f20*/  STG.E desc[UR4][R6.64+0x20], RZ ;  /* 0x000020ff06007986 */ /* 0x000fe8000c101904 */
[----:B------:R-:W-:Y:S01]  /*0f30*/  STG.E.64 desc[UR4][R6.64+0x28], RZ ;  /* 0x000028ff06007986 */ /* 0x000fe2000c101b04 */
[----:B------:R-:W-:Y:S05]  /*0f40*/  EXIT ;  /* 0x000000000000794d */ /* 0x000fea0003800000 */
.L_x_210:
        /* <DEDUP_REMOVED lines=11> */
.L_x_225:


//--------------------- .text.reset_accum         --------------------------
	.section	.text.reset_accum,"ax",@progbits
	.align	128
        .global         reset_accum
        .type           reset_accum,@function
        .size           reset_accum,(.L_x_226 - reset_accum)
        .other          reset_accum,@"STO_CUDA_ENTRY STV_DEFAULT"
reset_accum:
.text.reset_accum:
[----:B------:R-:W-:Y:S01]  /*0000*/  LDC R1, c[0x0][0x37c] ;  /* 0x0000df00ff017b82 */ /* 0x000fe20000000800 */
[----:B------:R-:W0:Y:S07]  /*0010*/  S2R R0, SR_TID.X ;  /* 0x0000000000007919 */ /* 0x000e2e0000002100 */
[----:B------:R-:W0:Y:S01]  /*0020*/  S2UR UR4, SR_CTAID.X ;  /* 0x00000000000479c3 */ /* 0x000e220000002500 */
[----:B------:R-:W1:Y:S07]  /*0030*/  LDCU UR5, c[0x0][0x388] ;  /* 0x00007100ff0577ac */ /* 0x000e6e0008000800 */
[----:B------:R-:W0:Y:S02]  /*0040*/  LDC R5, c[0x0][0x360] ;  /* 0x0000d800ff057b82 */ /* 0x000e240000000800 */
[----:B0-----:R-:W-:-:S05]  /*0050*/  IMAD R5, R5, UR4, R0 ;  /* 0x0000000405057c24 */ /* 0x001fca000f8e0200 */
[----:B-1----:R-:W-:-:S13]  /*0060*/  ISETP.GE.AND P0, PT, R5, UR5, PT ;  /* 0x0000000505007c0c */ /* 0x002fda000bf06270 */
[----:B------:R-:W-:Y:S05]  /*0070*/  @P0 EXIT ;  /* 0x000000000000094d */ /* 0x000fea0003800000 */
[----:B------:R-:W0:Y:S01]  /*0080*/  LDC.64 R2, c[0x0][0x380] ;  /* 0x0000e000ff027b82 */ /* 0x000e220000000a00 */
[----:B------:R-:W1:Y:S01]  /*0090*/  LDCU.64 UR4, c[0x0][0x358] ;  /* 0x00006b00ff0477ac */ /* 0x000e620008000a00 */
[----:B0-----:R-:W-:-:S05]  /*00a0*/  IMAD.WIDE R2, R5, 0x4, R2 ;  /* 0x0000000405027825 */ /* 0x001fca00078e0202 */
[----:B-1----:R-:W-:Y:S01]  /*00b0*/  STG.E desc[UR4][R2.64], RZ ;  /* 0x000000ff02007986 */ /* 0x002fe2000c101904 */
[----:B------:R-:W-:Y:S05]  /*00c0*/  EXIT ;  /* 0x000000000000794d */ /* 0x000fea0003800000 */
.L_x_211:
        /* <DEDUP_REMOVED lines=11> */
.L_x_226:


//--------------------- .nv.global.init           --------------------------
	.section	.nv.global.init,"aw",@progbits
	.align	4
.nv.global.init:
	.type		mrg32k3aM1SubSeq,@object
	.size		mrg32k3aM1SubSeq,(mrg32k3aM2SubSeq - mrg32k3aM1SubSeq)
mrg32k3aM1SubSeq:
        /*0000*/ 	.byte	0x0b, 0xcc, 0xee, 0x04, 0x73, 0x29, 0x8b, 0x6f, 0xf6, 0x53, 0x03, 0xf6, 0x23, 0xf6, 0xea, 0xda
        /* <DEDUP_REMOVED lines=125> */
	.type		mrg32k3aM2SubSeq,@object
	.size		mrg32k3aM2SubSeq,(mrg32k3aM1 - mrg32k3aM2SubSeq)
mrg32k3aM2SubSeq:
        /* <DEDUP_REMOVED lines=126> */
	.type		mrg32k3aM1,@object
	.size		mrg32k3aM1,(mrg32k3aM1Seq - mrg32k3aM1)
mrg32k3aM1:
        /* <DEDUP_REMOVED lines=144> */
	.type		mrg32k3aM1Seq,@object
	.size		mrg32k3aM1Seq,(mrg32k3aM2 - mrg32k3aM1Seq)
mrg32k3aM1Seq:
        /* <DEDUP_REMOVED lines=144> */
	.type		mrg32k3aM2,@object
	.size		mrg32k3aM2,(mrg32k3aM2Seq - mrg32k3aM2)
mrg32k3aM2:
        /* <DEDUP_REMOVED lines=144> */
	.type		mrg32k3aM2Seq,@object
	.size		mrg32k3aM2Seq,(precalc_xorwow_matrix - mrg32k3aM2Seq)
mrg32k3aM2Seq:
        /* <DEDUP_REMOVED lines=144> */
	.type		precalc_xorwow_matrix,@object
	.size		precalc_xorwow_matrix,(precalc_xorwow_offset_matrix - precalc_xorwow_matrix)
precalc_xorwow_matrix:
        /* <DEDUP_REMOVED lines=6400> */
	.type		precalc_xorwow_offset_matrix,@object
	.size		precalc_xorwow_offset_matrix,($str - precalc_xorwow_offset_matrix)
precalc_xorwow_offset_matrix:
        /* <DEDUP_REMOVED lines=6400> */
	.type		$str,@object
	.size		$str,($str$2 - $str)
$str:
        /*353c0*/ 	.byte	0x4d, 0x65, 0x73, 0x73, 0x61, 0x67, 0x65, 0x20, 0x66, 0x72, 0x6f, 0x6d, 0x20, 0x68, 0x6f, 0x73
        /*353d0*/ 	.byte	0x74, 0x3a, 0x20, 0x25, 0x73, 0x0a, 0x00
	.type		$str$2,@object
	.size		$str$2,($str$1 - $str$2)
$str$2:
        /*353d7*/ 	.byte	0x5b, 0x43, 0x55, 0x44, 0x41, 0x5d, 0x20, 0x73, 0x69, 0x7a, 0x65, 0x6f, 0x66, 0x28, 0x63, 0x75
        /*353e7*/ 	.byte	0x72, 0x61, 0x6e, 0x64, 0x53, 0x74, 0x61, 0x74, 0x65, 0x58, 0x4f, 0x52, 0x57, 0x4f, 0x57, 0x5f
        /*353f7*/ 	.byte	0x74, 0x29, 0x20, 0x3d, 0x20, 0x25, 0x6c, 0x75, 0x0a, 0x00
	.type		$str$1,@object
	.size		$str$1,(.L_10 - $str$1)
$str$1:
        /*35401*/ 	.byte	0x67, 0x65, 0x6e, 0x65, 0x72, 0x61, 0x74, 0x65, 0x5f, 0x72, 0x61, 0x79, 0x73, 0x5f, 0x74, 0x65
        /*35411*/ 	.byte	0x73, 0x74, 0x3a, 0x20, 0x6c, 0x61, 0x75, 0x6e, 0x63, 0x68, 0x65, 0x64, 0x20, 0x6f, 0x6e, 0x20
        /*35421*/ 	.byte	0x28, 0x25, 0x64, 0x20, 0x78, 0x20, 0x25, 0x64, 0x29, 0x0a, 0x00
.L_10:


//--------------------- .nv.shared.reserved.0     --------------------------
	.section	.nv.shared.reserved.0,"aw",@nobits
	.weak		__nv_reservedSMEM_offset_0_alias
	.size		__nv_reservedSMEM_offset_0_alias, 0, 64
	.other		__nv_reservedSMEM_offset_0_alias,@"STO_CUDA_RESERVED_SHARED STV_DEFAULT"
__nv_reservedSMEM_offset_0_alias:
	.zero		0
	.zero		64


//--------------------- .nv.constant0.print_curand_state_size --------------------------
	.section	.nv.constant0.print_curand_state_size,"a",@progbits
	.sectionflags	@""
	.align	4
.nv.constant0.print_curand_state_size:
	.zero		896


//--------------------- .nv.constant0.generate_rays_test --------------------------
	.section	.nv.constant0.generate_rays_test,"a",@progbits
	.sectionflags	@""
	.align	4
.nv.constant0.generate_rays_test:
	.zero		904


//--------------------- .nv.constant0.draw_circle --------------------------
	.section	.nv.constant0.draw_circle,"a",@progbits
	.sectionflags	@""
	.align	4
.nv.constant0.draw_circle:
	.zero		920


//--------------------- .nv.constant0.generate_image --------------------------
	.section	.nv.constant0.generate_image,"a",@progbits
	.sectionflags	@""
	.align	4
.nv.constant0.generate_image:
	.zero		912


//--------------------- .nv.constant0.print_str   --------------------------
	.section	.nv.constant0.print_str,"a",@progbits
	.sectionflags	@""
	.align	4
.nv.constant0.print_str:
	.zero		904


//--------------------- .nv.constant0.raymarch    --------------------------
	.section	.nv.constant0.raymarch,"a",@progbits
	.sectionflags	@""
	.align	4
.nv.constant0.raymarch:
	.zero		944


//--------------------- .nv.constant0.generate_rays --------------------------
	.section	.nv.constant0.generate_rays,"a",@progbits
	.sectionflags	@""
	.align	4
.nv.constant0.generate_rays:
	.zero		936


//--------------------- .nv.constant0.init_random_states --------------------------
	.section	.nv.constant0.init_random_states,"a",@progbits
	.sectionflags	@""
	.align	4
.nv.constant0.init_random_states:
	.zero		916


//--------------------- .nv.constant0.reset_accum --------------------------
	.section	.nv.constant0.reset_accum,"a",@progbits
	.sectionflags	@""
	.align	4
.nv.constant0.reset_accum:
	.zero		908


//--------------------- SYMBOLS --------------------------

	.type		.nv.reservedSmem.offset0,@object
	.size		.nv.reservedSmem.offset0,0x4
	.type		vprintf,@function
